//
// Generated by NVIDIA NVVM Compiler
//
// Compiler Build ID: CL-36424714
// Cuda compilation tools, release 13.0, V13.0.88
// Based on NVVM 20.0.0
//

.version 9.0
.target sm_100
.address_size 64

	// .globl	_Z6kernelPiS_S_S_S_S_S_

.visible .entry _Z6kernelPiS_S_S_S_S_S_(
	.param .u64 .ptr .align 1 _Z6kernelPiS_S_S_S_S_S__param_0,
	.param .u64 .ptr .align 1 _Z6kernelPiS_S_S_S_S_S__param_1,
	.param .u64 .ptr .align 1 _Z6kernelPiS_S_S_S_S_S__param_2,
	.param .u64 .ptr .align 1 _Z6kernelPiS_S_S_S_S_S__param_3,
	.param .u64 .ptr .align 1 _Z6kernelPiS_S_S_S_S_S__param_4,
	.param .u64 .ptr .align 1 _Z6kernelPiS_S_S_S_S_S__param_5,
	.param .u64 .ptr .align 1 _Z6kernelPiS_S_S_S_S_S__param_6
)
{
	.reg .pred 	%p<86>;
	.reg .b32 	%r<160>;
	.reg .b64 	%rd<53>;

	ld.param.u64 	%rd18, [_Z6kernelPiS_S_S_S_S_S__param_0];
	ld.param.u64 	%rd20, [_Z6kernelPiS_S_S_S_S_S__param_1];
	ld.param.u64 	%rd21, [_Z6kernelPiS_S_S_S_S_S__param_2];
	ld.param.u64 	%rd19, [_Z6kernelPiS_S_S_S_S_S__param_3];
	ld.param.u64 	%rd22, [_Z6kernelPiS_S_S_S_S_S__param_4];
	ld.param.u64 	%rd23, [_Z6kernelPiS_S_S_S_S_S__param_5];
	ld.param.u64 	%rd24, [_Z6kernelPiS_S_S_S_S_S__param_6];
	cvta.to.global.u64 	%rd1, %rd23;
	cvta.to.global.u64 	%rd2, %rd24;
	cvta.to.global.u64 	%rd3, %rd21;
	cvta.to.global.u64 	%rd4, %rd20;
	cvta.to.global.u64 	%rd5, %rd22;
	atom.global.add.u32 	%r149, [%rd5], 1;
	setp.gt.s32 	%p1, %r149, 9999;
	@%p1 bra 	$L__BB0_116;
	cvta.to.global.u64 	%rd6, %rd19;
	cvta.to.global.u64 	%rd7, %rd18;
$L__BB0_2:
	mul.wide.s32 	%rd25, %r149, 4;
	add.s64 	%rd26, %rd6, %rd25;
	ld.global.u32 	%r3, [%rd26];
	mul.wide.s32 	%rd27, %r3, 4;
	add.s64 	%rd28, %rd7, %rd27;
	ld.global.u32 	%r4, [%rd28];
	ld.global.u32 	%r5, [%rd28+4];
	setp.lt.s32 	%p2, %r5, %r4;
	@%p2 bra 	$L__BB0_115;
	shl.b32 	%r88, %r3, 2;
	mul.wide.s32 	%rd29, %r88, 4;
	add.s64 	%rd8, %rd3, %rd29;
	sub.s32 	%r89, %r5, %r4;
	add.s32 	%r90, %r89, 1;
	and.b32  	%r6, %r90, 3;
	setp.eq.s32 	%p3, %r6, 0;
	mov.u32 	%r153, %r4;
	@%p3 bra 	$L__BB0_52;
	mul.wide.s32 	%rd30, %r4, 4;
	add.s64 	%rd9, %rd4, %rd30;
	ld.global.u32 	%r7, [%rd9];
	shl.b32 	%r91, %r7, 2;
	mul.wide.s32 	%rd31, %r91, 4;
	add.s64 	%rd10, %rd3, %rd31;
	ld.global.u32 	%r92, [%rd10];
	setp.ne.s32 	%p4, %r92, 0;
	@%p4 bra 	$L__BB0_19;
	atom.global.add.u32 	%r95, [%rd10], 1;
	ld.global.u32 	%r94, [%rd10+4];
	ld.global.u32 	%r8, [%rd10+8];
	ld.global.u32 	%r9, [%rd8+12];
	mov.b32 	%r150, -1;
	setp.gt.s32 	%p5, %r94, 2;
	@%p5 bra 	$L__BB0_10;
	setp.eq.s32 	%p9, %r94, 0;
	@%p9 bra 	$L__BB0_17;
	setp.eq.s32 	%p10, %r94, 1;
	@%p10 bra 	$L__BB0_16;
	setp.eq.s32 	%p11, %r94, 2;
	@%p11 bra 	$L__BB0_9;
	bra.uni 	$L__BB0_18;
$L__BB0_9:
	and.b32  	%r97, %r9, %r8;
	setp.eq.s32 	%p14, %r97, 0;
	selp.u32 	%r150, 1, 0, %p14;
	bra.uni 	$L__BB0_18;
$L__BB0_10:
	setp.eq.s32 	%p6, %r94, 3;
	@%p6 bra 	$L__BB0_15;
	setp.eq.s32 	%p7, %r94, 4;
	@%p7 bra 	$L__BB0_14;
	setp.ne.s32 	%p8, %r94, 5;
	@%p8 bra 	$L__BB0_18;
	setp.eq.s32 	%p12, %r8, %r9;
	selp.u32 	%r150, 1, 0, %p12;
	bra.uni 	$L__BB0_18;
$L__BB0_14:
	xor.b32  	%r150, %r9, %r8;
	bra.uni 	$L__BB0_18;
$L__BB0_15:
	or.b32  	%r96, %r9, %r8;
	setp.eq.s32 	%p13, %r96, 0;
	selp.u32 	%r150, 1, 0, %p13;
	bra.uni 	$L__BB0_18;
$L__BB0_16:
	or.b32  	%r150, %r9, %r8;
	bra.uni 	$L__BB0_18;
$L__BB0_17:
	and.b32  	%r150, %r9, %r8;
$L__BB0_18:
	st.global.u32 	[%rd10+12], %r150;
	atom.global.add.u32 	%r98, [%rd2], 1;
	mul.wide.s32 	%rd32, %r98, 4;
	add.s64 	%rd33, %rd1, %rd32;
	st.global.u32 	[%rd33], %r7;
$L__BB0_19:
	add.s32 	%r153, %r4, 1;
	setp.eq.s32 	%p15, %r6, 1;
	@%p15 bra 	$L__BB0_52;
	ld.global.u32 	%r18, [%rd9+4];
	shl.b32 	%r99, %r18, 2;
	mul.wide.s32 	%rd34, %r99, 4;
	add.s64 	%rd11, %rd3, %rd34;
	ld.global.u32 	%r100, [%rd11];
	setp.ne.s32 	%p16, %r100, 0;
	@%p16 bra 	$L__BB0_35;
	atom.global.add.u32 	%r103, [%rd11], 1;
	ld.global.u32 	%r102, [%rd11+4];
	ld.global.u32 	%r19, [%rd11+8];
	ld.global.u32 	%r20, [%rd8+12];
	mov.b32 	%r151, -1;
	setp.gt.s32 	%p17, %r102, 2;
	@%p17 bra 	$L__BB0_26;
	setp.eq.s32 	%p21, %r102, 0;
	@%p21 bra 	$L__BB0_33;
	setp.eq.s32 	%p22, %r102, 1;
	@%p22 bra 	$L__BB0_32;
	setp.eq.s32 	%p23, %r102, 2;
	@%p23 bra 	$L__BB0_25;
	bra.uni 	$L__BB0_34;
$L__BB0_25:
	and.b32  	%r105, %r20, %r19;
	setp.eq.s32 	%p26, %r105, 0;
	selp.u32 	%r151, 1, 0, %p26;
	bra.uni 	$L__BB0_34;
$L__BB0_26:
	setp.eq.s32 	%p18, %r102, 3;
	@%p18 bra 	$L__BB0_31;
	setp.eq.s32 	%p19, %r102, 4;
	@%p19 bra 	$L__BB0_30;
	setp.ne.s32 	%p20, %r102, 5;
	@%p20 bra 	$L__BB0_34;
	setp.eq.s32 	%p24, %r19, %r20;
	selp.u32 	%r151, 1, 0, %p24;
	bra.uni 	$L__BB0_34;
$L__BB0_30:
	xor.b32  	%r151, %r20, %r19;
	bra.uni 	$L__BB0_34;
$L__BB0_31:
	or.b32  	%r104, %r20, %r19;
	setp.eq.s32 	%p25, %r104, 0;
	selp.u32 	%r151, 1, 0, %p25;
	bra.uni 	$L__BB0_34;
$L__BB0_32:
	or.b32  	%r151, %r20, %r19;
	bra.uni 	$L__BB0_34;
$L__BB0_33:
	and.b32  	%r151, %r20, %r19;
$L__BB0_34:
	st.global.u32 	[%rd11+12], %r151;
	atom.global.add.u32 	%r106, [%rd2], 1;
	mul.wide.s32 	%rd35, %r106, 4;
	add.s64 	%rd36, %rd1, %rd35;
	st.global.u32 	[%rd36], %r18;
$L__BB0_35:
	add.s32 	%r153, %r4, 2;
	setp.eq.s32 	%p27, %r6, 2;
	@%p27 bra 	$L__BB0_52;
	ld.global.u32 	%r29, [%rd9+8];
	shl.b32 	%r107, %r29, 2;
	mul.wide.s32 	%rd37, %r107, 4;
	add.s64 	%rd12, %rd3, %rd37;
	ld.global.u32 	%r108, [%rd12];
	setp.ne.s32 	%p28, %r108, 0;
	@%p28 bra 	$L__BB0_51;
	atom.global.add.u32 	%r111, [%rd12], 1;
	ld.global.u32 	%r110, [%rd12+4];
	ld.global.u32 	%r30, [%rd12+8];
	ld.global.u32 	%r31, [%rd8+12];
	mov.b32 	%r152, -1;
	setp.gt.s32 	%p29, %r110, 2;
	@%p29 bra 	$L__BB0_42;
	setp.eq.s32 	%p33, %r110, 0;
	@%p33 bra 	$L__BB0_49;
	setp.eq.s32 	%p34, %r110, 1;
	@%p34 bra 	$L__BB0_48;
	setp.eq.s32 	%p35, %r110, 2;
	@%p35 bra 	$L__BB0_41;
	bra.uni 	$L__BB0_50;
$L__BB0_41:
	and.b32  	%r113, %r31, %r30;
	setp.eq.s32 	%p38, %r113, 0;
	selp.u32 	%r152, 1, 0, %p38;
	bra.uni 	$L__BB0_50;
$L__BB0_42:
	setp.eq.s32 	%p30, %r110, 3;
	@%p30 bra 	$L__BB0_47;
	setp.eq.s32 	%p31, %r110, 4;
	@%p31 bra 	$L__BB0_46;
	setp.ne.s32 	%p32, %r110, 5;
	@%p32 bra 	$L__BB0_50;
	setp.eq.s32 	%p36, %r30, %r31;
	selp.u32 	%r152, 1, 0, %p36;
	bra.uni 	$L__BB0_50;
$L__BB0_46:
	xor.b32  	%r152, %r31, %r30;
	bra.uni 	$L__BB0_50;
$L__BB0_47:
	or.b32  	%r112, %r31, %r30;
	setp.eq.s32 	%p37, %r112, 0;
	selp.u32 	%r152, 1, 0, %p37;
	bra.uni 	$L__BB0_50;
$L__BB0_48:
	or.b32  	%r152, %r31, %r30;
	bra.uni 	$L__BB0_50;
$L__BB0_49:
	and.b32  	%r152, %r31, %r30;
$L__BB0_50:
	st.global.u32 	[%rd12+12], %r152;
	atom.global.add.u32 	%r114, [%rd2], 1;
	mul.wide.s32 	%rd38, %r114, 4;
	add.s64 	%rd39, %rd1, %rd38;
	st.global.u32 	[%rd39], %r29;
$L__BB0_51:
	add.s32 	%r153, %r4, 3;
$L__BB0_52:
	setp.lt.u32 	%p39, %r89, 3;
	@%p39 bra 	$L__BB0_115;
	sub.s32 	%r155, %r153, %r5;
	add.s32 	%r154, %r153, -1;
$L__BB0_54:
	add.s32 	%r116, %r154, 1;
	mul.wide.s32 	%rd40, %r116, 4;
	add.s64 	%rd13, %rd4, %rd40;
	ld.global.u32 	%r45, [%rd13];
	shl.b32 	%r117, %r45, 2;
	mul.wide.s32 	%rd41, %r117, 4;
	add.s64 	%rd14, %rd3, %rd41;
	ld.global.u32 	%r118, [%rd14];
	setp.ne.s32 	%p40, %r118, 0;
	@%p40 bra 	$L__BB0_69;
	atom.global.add.u32 	%r121, [%rd14], 1;
	ld.global.u32 	%r120, [%rd14+4];
	ld.global.u32 	%r46, [%rd14+8];
	ld.global.u32 	%r47, [%rd8+12];
	mov.b32 	%r156, -1;
	setp.gt.s32 	%p41, %r120, 2;
	@%p41 bra 	$L__BB0_60;
	setp.eq.s32 	%p45, %r120, 0;
	@%p45 bra 	$L__BB0_64;
	setp.eq.s32 	%p46, %r120, 1;
	@%p46 bra 	$L__BB0_65;
	setp.eq.s32 	%p47, %r120, 2;
	@%p47 bra 	$L__BB0_59;
	bra.uni 	$L__BB0_68;
$L__BB0_59:
	and.b32  	%r123, %r47, %r46;
	setp.eq.s32 	%p50, %r123, 0;
	selp.u32 	%r156, 1, 0, %p50;
	bra.uni 	$L__BB0_68;
$L__BB0_60:
	setp.eq.s32 	%p42, %r120, 3;
	@%p42 bra 	$L__BB0_66;
	setp.eq.s32 	%p43, %r120, 4;
	@%p43 bra 	$L__BB0_67;
	setp.eq.s32 	%p44, %r120, 5;
	@%p44 bra 	$L__BB0_63;
	bra.uni 	$L__BB0_68;
$L__BB0_63:
	setp.eq.s32 	%p48, %r46, %r47;
	selp.u32 	%r156, 1, 0, %p48;
	bra.uni 	$L__BB0_68;
$L__BB0_64:
	and.b32  	%r156, %r47, %r46;
	bra.uni 	$L__BB0_68;
$L__BB0_65:
	or.b32  	%r156, %r47, %r46;
	bra.uni 	$L__BB0_68;
$L__BB0_66:
	or.b32  	%r122, %r47, %r46;
	setp.eq.s32 	%p49, %r122, 0;
	selp.u32 	%r156, 1, 0, %p49;
	bra.uni 	$L__BB0_68;
$L__BB0_67:
	xor.b32  	%r156, %r47, %r46;
$L__BB0_68:
	st.global.u32 	[%rd14+12], %r156;
	atom.global.add.u32 	%r124, [%rd2], 1;
	mul.wide.s32 	%rd42, %r124, 4;
	add.s64 	%rd43, %rd1, %rd42;
	st.global.u32 	[%rd43], %r45;
$L__BB0_69:
	ld.global.u32 	%r55, [%rd13+4];
	shl.b32 	%r125, %r55, 2;
	mul.wide.s32 	%rd44, %r125, 4;
	add.s64 	%rd15, %rd3, %rd44;
	ld.global.u32 	%r126, [%rd15];
	setp.ne.s32 	%p51, %r126, 0;
	@%p51 bra 	$L__BB0_84;
	atom.global.add.u32 	%r129, [%rd15], 1;
	ld.global.u32 	%r128, [%rd15+4];
	ld.global.u32 	%r56, [%rd15+8];
	ld.global.u32 	%r57, [%rd8+12];
	mov.b32 	%r157, -1;
	setp.gt.s32 	%p52, %r128, 2;
	@%p52 bra 	$L__BB0_75;
	setp.eq.s32 	%p56, %r128, 0;
	@%p56 bra 	$L__BB0_82;
	setp.eq.s32 	%p57, %r128, 1;
	@%p57 bra 	$L__BB0_81;
	setp.eq.s32 	%p58, %r128, 2;
	@%p58 bra 	$L__BB0_74;
	bra.uni 	$L__BB0_83;
$L__BB0_74:
	and.b32  	%r131, %r57, %r56;
	setp.eq.s32 	%p61, %r131, 0;
	selp.u32 	%r157, 1, 0, %p61;
	bra.uni 	$L__BB0_83;
$L__BB0_75:
	setp.eq.s32 	%p53, %r128, 3;
	@%p53 bra 	$L__BB0_80;
	setp.eq.s32 	%p54, %r128, 4;
	@%p54 bra 	$L__BB0_79;
	setp.ne.s32 	%p55, %r128, 5;
	@%p55 bra 	$L__BB0_83;
	setp.eq.s32 	%p59, %r56, %r57;
	selp.u32 	%r157, 1, 0, %p59;
	bra.uni 	$L__BB0_83;
$L__BB0_79:
	xor.b32  	%r157, %r57, %r56;
	bra.uni 	$L__BB0_83;
$L__BB0_80:
	or.b32  	%r130, %r57, %r56;
	setp.eq.s32 	%p60, %r130, 0;
	selp.u32 	%r157, 1, 0, %p60;
	bra.uni 	$L__BB0_83;
$L__BB0_81:
	or.b32  	%r157, %r57, %r56;
	bra.uni 	$L__BB0_83;
$L__BB0_82:
	and.b32  	%r157, %r57, %r56;
$L__BB0_83:
	st.global.u32 	[%rd15+12], %r157;
	atom.global.add.u32 	%r132, [%rd2], 1;
	mul.wide.s32 	%rd45, %r132, 4;
	add.s64 	%rd46, %rd1, %rd45;
	st.global.u32 	[%rd46], %r55;
$L__BB0_84:
	ld.global.u32 	%r65, [%rd13+8];
	shl.b32 	%r133, %r65, 2;
	mul.wide.s32 	%rd47, %r133, 4;
	add.s64 	%rd16, %rd3, %rd47;
	ld.global.u32 	%r134, [%rd16];
	setp.ne.s32 	%p62, %r134, 0;
	@%p62 bra 	$L__BB0_99;
	atom.global.add.u32 	%r137, [%rd16], 1;
	ld.global.u32 	%r136, [%rd16+4];
	ld.global.u32 	%r66, [%rd16+8];
	ld.global.u32 	%r67, [%rd8+12];
	mov.b32 	%r158, -1;
	setp.gt.s32 	%p63, %r136, 2;
	@%p63 bra 	$L__BB0_90;
	setp.eq.s32 	%p67, %r136, 0;
	@%p67 bra 	$L__BB0_97;
	setp.eq.s32 	%p68, %r136, 1;
	@%p68 bra 	$L__BB0_96;
	setp.eq.s32 	%p69, %r136, 2;
	@%p69 bra 	$L__BB0_89;
	bra.uni 	$L__BB0_98;
$L__BB0_89:
	and.b32  	%r139, %r67, %r66;
	setp.eq.s32 	%p72, %r139, 0;
	selp.u32 	%r158, 1, 0, %p72;
	bra.uni 	$L__BB0_98;
$L__BB0_90:
	setp.eq.s32 	%p64, %r136, 3;
	@%p64 bra 	$L__BB0_95;
	setp.eq.s32 	%p65, %r136, 4;
	@%p65 bra 	$L__BB0_94;
	setp.ne.s32 	%p66, %r136, 5;
	@%p66 bra 	$L__BB0_98;
	setp.eq.s32 	%p70, %r66, %r67;
	selp.u32 	%r158, 1, 0, %p70;
	bra.uni 	$L__BB0_98;
$L__BB0_94:
	xor.b32  	%r158, %r67, %r66;
	bra.uni 	$L__BB0_98;
$L__BB0_95:
	or.b32  	%r138, %r67, %r66;
	setp.eq.s32 	%p71, %r138, 0;
	selp.u32 	%r158, 1, 0, %p71;
	bra.uni 	$L__BB0_98;
$L__BB0_96:
	or.b32  	%r158, %r67, %r66;
	bra.uni 	$L__BB0_98;
$L__BB0_97:
	and.b32  	%r158, %r67, %r66;
$L__BB0_98:
	st.global.u32 	[%rd16+12], %r158;
	atom.global.add.u32 	%r140, [%rd2], 1;
	mul.wide.s32 	%rd48, %r140, 4;
	add.s64 	%rd49, %rd1, %rd48;
	st.global.u32 	[%rd49], %r65;
$L__BB0_99:
	ld.global.u32 	%r75, [%rd13+12];
	shl.b32 	%r141, %r75, 2;
	mul.wide.s32 	%rd50, %r141, 4;
	add.s64 	%rd17, %rd3, %rd50;
	ld.global.u32 	%r142, [%rd17];
	setp.ne.s32 	%p73, %r142, 0;
	@%p73 bra 	$L__BB0_114;
	atom.global.add.u32 	%r145, [%rd17], 1;
	ld.global.u32 	%r144, [%rd17+4];
	ld.global.u32 	%r76, [%rd17+8];
	ld.global.u32 	%r77, [%rd8+12];
	mov.b32 	%r159, -1;
	setp.gt.s32 	%p74, %r144, 2;
	@%p74 bra 	$L__BB0_105;
	setp.eq.s32 	%p78, %r144, 0;
	@%p78 bra 	$L__BB0_112;
	setp.eq.s32 	%p79, %r144, 1;
	@%p79 bra 	$L__BB0_111;
	setp.eq.s32 	%p80, %r144, 2;
	@%p80 bra 	$L__BB0_104;
	bra.uni 	$L__BB0_113;
$L__BB0_104:
	and.b32  	%r147, %r77, %r76;
	setp.eq.s32 	%p83, %r147, 0;
	selp.u32 	%r159, 1, 0, %p83;
	bra.uni 	$L__BB0_113;
$L__BB0_105:
	setp.eq.s32 	%p75, %r144, 3;
	@%p75 bra 	$L__BB0_110;
	setp.eq.s32 	%p76, %r144, 4;
	@%p76 bra 	$L__BB0_109;
	setp.ne.s32 	%p77, %r144, 5;
	@%p77 bra 	$L__BB0_113;
	setp.eq.s32 	%p81, %r76, %r77;
	selp.u32 	%r159, 1, 0, %p81;
	bra.uni 	$L__BB0_113;
$L__BB0_109:
	xor.b32  	%r159, %r77, %r76;
	bra.uni 	$L__BB0_113;
$L__BB0_110:
	or.b32  	%r146, %r77, %r76;
	setp.eq.s32 	%p82, %r146, 0;
	selp.u32 	%r159, 1, 0, %p82;
	bra.uni 	$L__BB0_113;
$L__BB0_111:
	or.b32  	%r159, %r77, %r76;
	bra.uni 	$L__BB0_113;
$L__BB0_112:
	and.b32  	%r159, %r77, %r76;
$L__BB0_113:
	st.global.u32 	[%rd17+12], %r159;
	atom.global.add.u32 	%r148, [%rd2], 1;
	mul.wide.s32 	%rd51, %r148, 4;
	add.s64 	%rd52, %rd1, %rd51;
	st.global.u32 	[%rd52], %r75;
$L__BB0_114:
	add.s32 	%r155, %r155, 4;
	add.s32 	%r154, %r154, 4;
	setp.ne.s32 	%p84, %r155, 1;
	@%p84 bra 	$L__BB0_54;
$L__BB0_115:
	atom.global.add.u32 	%r149, [%rd5], 1;
	setp.lt.s32 	%p85, %r149, 10000;
	@%p85 bra 	$L__BB0_2;
$L__BB0_116:
	ret;

}


// ===== COMPILED SASS (sm_100) =====

	.target	sm_100

	.elftype	@"ET_EXEC"


//--------------------- .note.nv.tkinfo           --------------------------
	.section	.note.nv.tkinfo,"",@"SHT_NOTE"
	.sectionflags	@"SHF_NOTE_NV_TKINFO"
	.tkinfo
        /*0018*/ 	.word	0x00000002
        /*0030*/ 	.string	""
        /*0030*/ 	.string	"ptxas"
        /*0030*/ 	.string	"Cuda compilation tools, release 13.0, V13.0.88"
        /*0030*/ 	.string	"Build cuda_13.0.r13.0/compiler.36424714_0"
        /*0030*/ 	.string	"-arch sm_100 -m 64 "



//--------------------- .note.nv.cuinfo           --------------------------
	.section	.note.nv.cuinfo,"",@"SHT_NOTE"
	.sectionflags	@"SHF_NOTE_NV_CUINFO"
        /*0018*/ 	.short	0x0002
        /*001a*/ 	.short	0x0064
        /*001c*/ 	.short	0x0082
	.zero		2


//--------------------- .nv.info                  --------------------------
	.section	.nv.info,"",@"SHT_CUDA_INFO"
	.align	4


	//----- nvinfo : EIATTR_REGCOUNT
	.align		4
        /*0000*/ 	.byte	0x04, 0x2f
        /*0002*/ 	.short	(.L_1 - .L_0)
	.align		4
.L_0:
        /*0004*/ 	.word	index@(_Z6kernelPiS_S_S_S_S_S_)
        /*0008*/ 	.word	0x0000001a


	//----- nvinfo : EIATTR_FRAME_SIZE
	.align		4
.L_1:
        /*000c*/ 	.byte	0x04, 0x11
        /*000e*/ 	.short	(.L_3 - .L_2)
	.align		4
.L_2:
        /*0010*/ 	.word	index@(_Z6kernelPiS_S_S_S_S_S_)
        /*0014*/ 	.word	0x00000000


	//----- nvinfo : EIATTR_MIN_STACK_SIZE
	.align		4
.L_3:
        /*0018*/ 	.byte	0x04, 0x12
        /*001a*/ 	.short	(.L_5 - .L_4)
	.align		4
.L_4:
        /*001c*/ 	.word	index@(_Z6kernelPiS_S_S_S_S_S_)
        /*0020*/ 	.word	0x00000000
.L_5:


//--------------------- .nv.compat                --------------------------
	.section	.nv.compat,"",@"SHT_CUDA_COMPAT_INFO"
	.align	4
        /*0000*/ 	.byte	0x02, 0x09, 0x00, 0x00, 0x02, 0x02, 0x01, 0x00, 0x02, 0x05, 0x05, 0x00, 0x03, 0x07, 0x01, 0x01
        /*0010*/ 	.byte	0x02, 0x03, 0x00, 0x00, 0x02, 0x06, 0x01, 0x00, 0x04, 0x0b, 0x08, 0x00, 0x09, 0x00, 0x00, 0x00
        /*0020*/ 	.byte	0x00, 0x00, 0x00, 0x00


//--------------------- .nv.info._Z6kernelPiS_S_S_S_S_S_ --------------------------
	.section	.nv.info._Z6kernelPiS_S_S_S_S_S_,"",@"SHT_CUDA_INFO"
	.sectionflags	@""
	.align	4


	//----- nvinfo : EIATTR_CUDA_API_VERSION
	.align		4
        /*0000*/ 	.byte	0x04, 0x37
        /*0002*/ 	.short	(.L_7 - .L_6)
.L_6:
        /*0004*/ 	.word	0x00000082


	//----- nvinfo : EIATTR_KPARAM_INFO
	.align		4
.L_7:
        /*0008*/ 	.byte	0x04, 0x17
        /*000a*/ 	.short	(.L_9 - .L_8)
.L_8:
        /*000c*/ 	.word	0x00000000
        /*0010*/ 	.short	0x0006
        /*0012*/ 	.short	0x0030
        /*0014*/ 	.byte	0x00, 0xf5, 0x21, 0x00


	//----- nvinfo : EIATTR_KPARAM_INFO
	.align		4
.L_9:
        /*0018*/ 	.byte	0x04, 0x17
        /*001a*/ 	.short	(.L_11 - .L_10)
.L_10:
        /*001c*/ 	.word	0x00000000
        /*0020*/ 	.short	0x0005
        /*0022*/ 	.short	0x0028
        /*0024*/ 	.byte	0x00, 0xf5, 0x21, 0x00


	//----- nvinfo : EIATTR_KPARAM_INFO
	.align		4
.L_11:
        /*0028*/ 	.byte	0x04, 0x17
        /*002a*/ 	.short	(.L_13 - .L_12)
.L_12:
        /*002c*/ 	.word	0x00000000
        /*0030*/ 	.short	0x0004
        /*0032*/ 	.short	0x0020
        /*0034*/ 	.byte	0x00, 0xf5, 0x21, 0x00


	//----- nvinfo : EIATTR_KPARAM_INFO
	.align		4
.L_13:
        /*0038*/ 	.byte	0x04, 0x17
        /*003a*/ 	.short	(.L_15 - .L_14)
.L_14:
        /*003c*/ 	.word	0x00000000
        /*0040*/ 	.short	0x0003
        /*0042*/ 	.short	0x0018
        /*0044*/ 	.byte	0x00, 0xf5, 0x21, 0x00


	//----- nvinfo : EIATTR_KPARAM_INFO
	.align		4
.L_15:
        /*0048*/ 	.byte	0x04, 0x17
        /*004a*/ 	.short	(.L_17 - .L_16)
.L_16:
        /*004c*/ 	.word	0x00000000
        /*0050*/ 	.short	0x0002
        /*0052*/ 	.short	0x0010
        /*0054*/ 	.byte	0x00, 0xf5, 0x21, 0x00


	//----- nvinfo : EIATTR_KPARAM_INFO
	.align		4
.L_17:
        /*0058*/ 	.byte	0x04, 0x17
        /*005a*/ 	.short	(.L_19 - .L_18)
.L_18:
        /*005c*/ 	.word	0x00000000
        /*0060*/ 	.short	0x0001
        /*0062*/ 	.short	0x0008
        /*0064*/ 	.byte	0x00, 0xf5, 0x21, 0x00


	//----- nvinfo : EIATTR_KPARAM_INFO
	.align		4
.L_19:
        /*0068*/ 	.byte	0x04, 0x17
        /*006a*/ 	.short	(.L_21 - .L_20)
.L_20:
        /*006c*/ 	.word	0x00000000
        /*0070*/ 	.short	0x0000
        /*0072*/ 	.short	0x0000
        /*0074*/ 	.byte	0x00, 0xf5, 0x21, 0x00


	//----- nvinfo : EIATTR_SPARSE_MMA_MASK
	.align		4
.L_21:
        /*0078*/ 	.byte	0x03, 0x50
        /*007a*/ 	.short	0x0000


	//----- nvinfo : EIATTR_MAXREG_COUNT
	.align		4
        /*007c*/ 	.byte	0x03, 0x1b
        /*007e*/ 	.short	0x00ff


	//----- nvinfo : EIATTR_MERCURY_ISA_VERSION
	.align		4
        /*0080*/ 	.byte	0x03, 0x5f
        /*0082*/ 	.short	0x0101


	//----- nvinfo : EIATTR_INT_WARP_WIDE_INSTR_OFFSETS
	.align		4
        /*0084*/ 	.byte	0x04, 0x31
        /*0086*/ 	.short	(.L_23 - .L_22)


	//   ....[0]....
.L_22:
        /*0088*/ 	.word	0x00000020


	//   ....[1]....
        /*008c*/ 	.word	0x000000c0


	//   ....[2]....
        /*0090*/ 	.word	0x00000530


	//   ....[3]....
        /*0094*/ 	.word	0x000005e0


	//   ....[4]....
        /*0098*/ 	.word	0x00000930


	//   ....[5]....
        /*009c*/ 	.word	0x000009e0


	//   ....[6]....
        /*00a0*/ 	.word	0x00000d30


	//   ....[7]....
        /*00a4*/ 	.word	0x00000de0


	//   ....[8]....
        /*00a8*/ 	.word	0x000011c0


	//   ....[9]....
        /*00ac*/ 	.word	0x00001260


	//   ....[10]....
        /*00b0*/ 	.word	0x00001580


	//   ....[11]....
        /*00b4*/ 	.word	0x00001620


	//   ....[12]....
        /*00b8*/ 	.word	0x00001940


	//   ....[13]....
        /*00bc*/ 	.word	0x000019e0


	//   ....[14]....
        /*00c0*/ 	.word	0x00001d00


	//   ....[15]....
        /*00c4*/ 	.word	0x00001da0


	//   ....[16]....
        /*00c8*/ 	.word	0x00001e30


	//   ....[17]....
        /*00cc*/ 	.word	0x00001ec0


	//----- nvinfo : EIATTR_VRC_CTA_INIT_COUNT
	.align		4
.L_23:
        /*00d0*/ 	.byte	0x02, 0x4a
	.zero		1
	.zero		1


	//----- nvinfo : EIATTR_EXIT_INSTR_OFFSETS
	.align		4
        /*00d4*/ 	.byte	0x04, 0x1c
        /*00d6*/ 	.short	(.L_25 - .L_24)


	//   ....[0]....
.L_24:
        /*00d8*/ 	.word	0x000000f0


	//   ....[1]....
        /*00dc*/ 	.word	0x00001f00


	//----- nvinfo : EIATTR_INDIRECT_BRANCH_TARGETS
	.align		4
.L_25:
        /*00e0*/ 	.byte	0x04, 0x34
        /*00e2*/ 	.short	(.L_27 - .L_26)


	//   ....[0]....
.L_26:
        /*00e4*/ 	.word	.L_x_42@srel
        /*00e8*/ 	.short	0x0
        /*00ea*/ 	.short	0x0
        /*00ec*/ 	.word	0x4
        /*00f0*/ 	.word	.L_x_43@srel
        /*00f4*/ 	.word	.L_x_44@srel
        /*00f8*/ 	.word	.L_x_45@srel
        /*00fc*/ 	.word	.L_x_8@srel


	//   ....[1]....
        /*0100*/ 	.word	.L_x_47@srel
        /*0104*/ 	.short	0x0
        /*0106*/ 	.short	0x0
        /*0108*/ 	.word	0x3
        /*010c*/ 	.word	.L_x_48@srel
        /*0110*/ 	.word	.L_x_49@srel
        /*0114*/ 	.word	.L_x_50@srel


	//   ....[2]....
        /* <DEDUP_REMOVED lines=8> */


	//   ....[3]....
        /*0134*/ 	.word	.L_x_56@srel
        /*0138*/ 	.short	0x0
        /*013a*/ 	.short	0x0
        /*013c*/ 	.word	0x3
        /*0140*/ 	.word	.L_x_57@srel
        /*0144*/ 	.word	.L_x_58@srel
        /*0148*/ 	.word	.L_x_59@srel


	//   ....[4]....
        /* <DEDUP_REMOVED lines=8> */


	//   ....[5]....
        /*0168*/ 	.word	.L_x_65@srel
        /*016c*/ 	.short	0x0
        /*016e*/ 	.short	0x0
        /*0170*/ 	.word	0x3
        /*0174*/ 	.word	.L_x_66@srel
        /*0178*/ 	.word	.L_x_67@srel
        /*017c*/ 	.word	.L_x_68@srel


	//   ....[6]....
        /* <DEDUP_REMOVED lines=8> */


	//   ....[7]....
        /* <DEDUP_REMOVED lines=8> */


	//   ....[8]....
        /* <DEDUP_REMOVED lines=8> */


	//   ....[9]....
        /*01d4*/ 	.word	.L_x_84@srel
        /*01d8*/ 	.short	0x0
        /*01da*/ 	.short	0x0
        /*01dc*/ 	.word	0x3
        /*01e0*/ 	.word	.L_x_85@srel
        /*01e4*/ 	.word	.L_x_86@srel
        /*01e8*/ 	.word	.L_x_87@srel


	//   ....[10]....
        /* <DEDUP_REMOVED lines=8> */


	//   ....[11]....
        /*0208*/ 	.word	.L_x_93@srel
        /*020c*/ 	.short	0x0
        /*020e*/ 	.short	0x0
        /*0210*/ 	.word	0x3
        /*0214*/ 	.word	.L_x_94@srel
        /*0218*/ 	.word	.L_x_95@srel
        /*021c*/ 	.word	.L_x_96@srel


	//   ....[12]....
        /* <DEDUP_REMOVED lines=8> */


	//   ....[13]....
        /*023c*/ 	.word	.L_x_102@srel
        /*0240*/ 	.short	0x0
        /*0242*/ 	.short	0x0
        /*0244*/ 	.word	0x3
        /*0248*/ 	.word	.L_x_103@srel
        /*024c*/ 	.word	.L_x_104@srel
        /*0250*/ 	.word	.L_x_105@srel


	//----- nvinfo : EIATTR_CRS_STACK_SIZE
	.align		4
.L_27:
        /*0254*/ 	.byte	0x04, 0x1e
        /*0256*/ 	.short	(.L_29 - .L_28)
.L_28:
        /*0258*/ 	.word	0x00000000


	//----- nvinfo : EIATTR_CBANK_PARAM_SIZE
	.align		4
.L_29:
        /*025c*/ 	.byte	0x03, 0x19
        /*025e*/ 	.short	0x0038


	//----- nvinfo : EIATTR_PARAM_CBANK
	.align		4
        /*0260*/ 	.byte	0x04, 0x0a
        /*0262*/ 	.short	(.L_31 - .L_30)
	.align		4
.L_30:
        /*0264*/ 	.word	index@(.nv.constant0._Z6kernelPiS_S_S_S_S_S_)
        /*0268*/ 	.short	0x0380
        /*026a*/ 	.short	0x0038


	//----- nvinfo : EIATTR_SW_WAR
	.align		4
.L_31:
        /*026c*/ 	.byte	0x04, 0x36
        /*026e*/ 	.short	(.L_33 - .L_32)
.L_32:
        /*0270*/ 	.word	0x00000008
.L_33:


//--------------------- .nv.callgraph             --------------------------
	.section	.nv.callgraph,"",@"SHT_CUDA_CALLGRAPH"
	.align	4
	.sectionentsize	8
	.align		4
        /*0000*/ 	.word	0x00000000
	.align		4
        /*0004*/ 	.word	0xffffffff
	.align		4
        /*0008*/ 	.word	0x00000000
	.align		4
        /*000c*/ 	.word	0xfffffffe
	.align		4
        /*0010*/ 	.word	0x00000000
	.align		4
        /*0014*/ 	.word	0xfffffffd
	.align		4
        /*0018*/ 	.word	0x00000000
	.align		4
        /*001c*/ 	.word	0xfffffffc


//--------------------- .nv.constant2._Z6kernelPiS_S_S_S_S_S_ --------------------------
	.section	.nv.constant2._Z6kernelPiS_S_S_S_S_S_,"a",@progbits
	.sectionflags	@""
	.align	4
.nv.constant2._Z6kernelPiS_S_S_S_S_S_:
        /*0000*/ 	.byte	0x00, 0x04, 0x00, 0x00, 0xe0, 0x03, 0x00, 0x00, 0xb0, 0x03, 0x00, 0x00, 0x10, 0x05, 0x00, 0x00
        /* <DEDUP_REMOVED lines=11> */
        /*00c0*/ 	.byte	0xa0, 0x1c, 0x00, 0x00, 0x50, 0x1c, 0x00, 0x00


//--------------------- .text._Z6kernelPiS_S_S_S_S_S_ --------------------------
	.section	.text._Z6kernelPiS_S_S_S_S_S_,"ax",@progbits
	.align	128
        .global         _Z6kernelPiS_S_S_S_S_S_
        .type           _Z6kernelPiS_S_S_S_S_S_,@function
        .size           _Z6kernelPiS_S_S_S_S_S_,(.L_x_106 - _Z6kernelPiS_S_S_S_S_S_)
        .other          _Z6kernelPiS_S_S_S_S_S_,@"STO_CUDA_ENTRY STV_DEFAULT"
_Z6kernelPiS_S_S_S_S_S_:
.text._Z6kernelPiS_S_S_S_S_S_:
[----:B------:R-:W-:Y:S01]  /*0000*/  LDC R1, c[0x0][0x37c] ;  /* 0x0000df00ff017b82 */ /* 0x000fe20000000800 */
[----:B------:R-:W0:Y:S01]  /*0010*/  S2R R7, SR_LANEID ;  /* 0x0000000000077919 */ /* 0x000e220000000000 */
[----:B------:R-:W-:-:S06]  /*0020*/  VOTEU.ANY UR6, UPT, PT ;  /* 0x0000000000067886 */ /* 0x000fcc00038e0100 */
[----:B------:R-:W1:Y:S01]  /*0030*/  LDC.64 R2, c[0x0][0x3a0] ;  /* 0x0000e800ff027b82 */ /* 0x000e620000000a00 */
[----:B------:R-:W0:Y:S01]  /*0040*/  FLO.U32 R4, UR6 ;  /* 0x0000000600047d00 */ /* 0x000e2200080e0000 */
[----:B------:R-:W1:Y:S07]  /*0050*/  LDCU.64 UR4, c[0x0][0x358] ;  /* 0x00006b00ff0477ac */ /* 0x000e6e0008000a00 */
[----:B------:R-:W1:Y:S01]  /*0060*/  POPC R5, UR6 ;  /* 0x0000000600057d09 */ /* 0x000e620008000000 */
[----:B0-----:R-:W-:-:S13]  /*0070*/  ISETP.EQ.U32.AND P0, PT, R4, R7, PT ;  /* 0x000000070400720c */ /* 0x001fda0003f02070 */
[----:B-1----:R-:W2:Y:S01]  /*0080*/  @P0 ATOMG.E.ADD.STRONG.GPU PT, R3, desc[UR4][R2.64], R5 ;  /* 0x80000005020309a8 */ /* 0x002ea200081ef104 */
[----:B------:R-:W0:Y:S02]  /*0090*/  S2R R6, SR_LTMASK ;  /* 0x0000000000067919 */ /* 0x000e240000003900 */
[----:B0-----:R-:W-:-:S04]  /*00a0*/  LOP3.LUT R6, R6, UR6, RZ, 0xc0, !PT ;  /* 0x0000000606067c12 */ /* 0x001fc8000f8ec0ff */
[----:B------:R-:W0:Y:S01]  /*00b0*/  POPC R7, R6 ;  /* 0x0000000600077309 */ /* 0x000e220000000000 */
[----:B--2---:R-:W0:Y:S02]  /*00c0*/  SHFL.IDX PT, R0, R3, R4, 0x1f ;  /* 0x00001f0403007589 */ /* 0x004e2400000e0000 */
[----:B0-----:R-:W-:-:S05]  /*00d0*/  IMAD.IADD R0, R0, 0x1, R7 ;  /* 0x0000000100007824 */ /* 0x001fca00078e0207 */
[----:B------:R-:W-:-:S13]  /*00e0*/  ISETP.GT.AND P0, PT, R0, 0x270f, PT ;  /* 0x0000270f0000780c */ /* 0x000fda0003f04270 */
[----:B------:R-:W-:Y:S05]  /*00f0*/  @P0 EXIT ;  /* 0x000000000000094d */ /* 0x000fea0003800000 */
.L_x_40:
[----:B0-----:R-:W0:Y:S08]  /*0100*/  LDC.64 R2, c[0x0][0x398] ;  /* 0x0000e600ff027b82 */ /* 0x001e300000000a00 */
[----:B-1----:R-:W1:Y:S01]  /*0110*/  LDC.64 R4, c[0x0][0x380] ;  /* 0x0000e000ff047b82 */ /* 0x002e620000000a00 */
[----:B0-----:R-:W-:-:S06]  /*0120*/  IMAD.WIDE R2, R0, 0x4, R2 ;  /* 0x0000000400027825 */ /* 0x001fcc00078e0202 */
[----:B------:R-:W1:Y:S02]  /*0130*/  LDG.E R3, desc[UR4][R2.64] ;  /* 0x0000000402037981 */ /* 0x000e64000c1e1900 */
[----:B-1----:R-:W-:-:S05]  /*0140*/  IMAD.WIDE R4, R3, 0x4, R4 ;  /* 0x0000000403047825 */ /* 0x002fca00078e0204 */
[----:B------:R-:W2:Y:S04]  /*0150*/  LDG.E R9, desc[UR4][R4.64] ;  /* 0x0000000404097981 */ /* 0x000ea8000c1e1900 */
[----:B------:R-:W2:Y:S01]  /*0160*/  LDG.E R0, desc[UR4][R4.64+0x4] ;  /* 0x0000040404007981 */ /* 0x000ea2000c1e1900 */
[----:B------:R-:W-:Y:S05]  /*0170*/  YIELD ;  /* 0x0000000000007946 */ /* 0x000fea0003800000 */
[----:B------:R-:W-:Y:S01]  /*0180*/  BSSY B1, `(.L_x_0) ;  /* 0x00001c9000017945 */ /* 0x000fe20003800000 */
[----:B--2---:R-:W-:-:S13]  /*0190*/  ISETP.GE.AND P0, PT, R0, R9, PT ;  /* 0x000000090000720c */ /* 0x004fda0003f06270 */
[----:B------:R-:W-:Y:S05]  /*01a0*/  @!P0 BRA `(.L_x_1) ;  /* 0x0000001c00188947 */ /* 0x000fea0003800000 */
[----:B------:R-:W0:Y:S01]  /*01b0*/  LDC.64 R4, c[0x0][0x390] ;  /* 0x0000e400ff047b82 */ /* 0x000e220000000a00 */
[--C-:B------:R-:W-:Y:S01]  /*01c0*/  IMAD.IADD R18, R0, 0x1, -R9.reuse ;  /* 0x0000000100127824 */ /* 0x100fe200078e0a09 */
[----:B------:R-:W-:Y:S01]  /*01d0*/  BSSY.RECONVERGENT B0, `(.L_x_2) ;  /* 0x00000c7000007945 */ /* 0x000fe20003800200 */
[----:B------:R-:W-:Y:S02]  /*01e0*/  IMAD.SHL.U32 R3, R3, 0x4, RZ ;  /* 0x0000000403037824 */ /* 0x000fe400078e00ff */
[----:B------:R-:W-:Y:S02]  /*01f0*/  VIADD R8, R18, 0x1 ;  /* 0x0000000112087836 */ /* 0x000fe40000000000 */
[----:B------:R-:W-:-:S03]  /*0200*/  IMAD.MOV.U32 R11, RZ, RZ, R9 ;  /* 0x000000ffff0b7224 */ /* 0x000fc600078e0009 */
[----:B------:R-:W-:Y:S01]  /*0210*/  LOP3.LUT P0, R8, R8, 0x3, RZ, 0xc0, !PT ;  /* 0x0000000308087812 */ /* 0x000fe2000780c0ff */
[----:B0-----:R-:W-:-:S12]  /*0220*/  IMAD.WIDE R2, R3, 0x4, R4 ;  /* 0x0000000403027825 */ /* 0x001fd800078e0204 */
[----:B------:R-:W-:Y:S05]  /*0230*/  @!P0 BRA `(.L_x_3) ;  /* 0x0000000c00008947 */ /* 0x000fea0003800000 */
[----:B------:R-:W0:Y:S02]  /*0240*/  LDC.64 R6, c[0x0][0x388] ;  /* 0x0000e200ff067b82 */ /* 0x000e240000000a00 */
[----:B0-----:R-:W-:-:S05]  /*0250*/  IMAD.WIDE R6, R9, 0x4, R6 ;  /* 0x0000000409067825 */ /* 0x001fca00078e0206 */
[----:B------:R-:W2:Y:S02]  /*0260*/  LDG.E R12, desc[UR4][R6.64] ;  /* 0x00000004060c7981 */ /* 0x000ea4000c1e1900 */
[----:B--2---:R-:W-:-:S04]  /*0270*/  IMAD.SHL.U32 R11, R12, 0x4, RZ ;  /* 0x000000040c0b7824 */ /* 0x004fc800078e00ff */
[----:B------:R-:W-:-:S05]  /*0280*/  IMAD.WIDE R10, R11, 0x4, R4 ;  /* 0x000000040b0a7825 */ /* 0x000fca00078e0204 */
[----:B------:R-:W2:Y:S01]  /*0290*/  LDG.E R13, desc[UR4][R10.64] ;  /* 0x000000040a0d7981 */ /* 0x000ea2000c1e1900 */
[----:B------:R-:W-:Y:S01]  /*02a0*/  BSSY.RECONVERGENT B2, `(.L_x_4) ;  /* 0x0000038000027945 */ /* 0x000fe20003800200 */
[----:B--2---:R-:W-:-:S13]  /*02b0*/  ISETP.NE.AND P0, PT, R13, RZ, PT ;  /* 0x000000ff0d00720c */ /* 0x004fda0003f05270 */
[----:B------:R-:W-:Y:S05]  /*02c0*/  @P0 BRA `(.L_x_5) ;  /* 0x0000000000d40947 */ /* 0x000fea0003800000 */
[----:B------:R-:W-:-:S05]  /*02d0*/  IMAD.MOV.U32 R15, RZ, RZ, 0x1 ;  /* 0x00000001ff0f7424 */ /* 0x000fca00078e00ff */
[----:B------:R0:W-:Y:S04]  /*02e0*/  REDG.E.ADD.STRONG.GPU desc[UR4][R10.64], R15 ;  /* 0x0000000f0a00798e */ /* 0x0001e8000c12e104 */
[----:B------:R-:W2:Y:S04]  /*02f0*/  LDG.E R17, desc[UR4][R10.64+0x4] ;  /* 0x000004040a117981 */ /* 0x000ea8000c1e1900 */
[----:B------:R0:W5:Y:S04]  /*0300*/  LDG.E R16, desc[UR4][R10.64+0x8] ;  /* 0x000008040a107981 */ /* 0x000168000c1e1900 */
[----:B------:R0:W5:Y:S01]  /*0310*/  LDG.E R19, desc[UR4][R2.64+0xc] ;  /* 0x00000c0402137981 */ /* 0x000162000c1e1900 */
[----:B------:R-:W-:Y:S01]  /*0320*/  BSSY.RECONVERGENT B3, `(.L_x_6) ;  /* 0x000001f000037945 */ /* 0x000fe20003800200 */
[----:B------:R-:W-:Y:S01]  /*0330*/  IMAD.MOV.U32 R13, RZ, RZ, -0x1 ;  /* 0xffffffffff0d7424 */ /* 0x000fe200078e00ff */
[----:B--2---:R-:W-:-:S13]  /*0340*/  ISETP.GT.AND P0, PT, R17, 0x2, PT ;  /* 0x000000021100780c */ /* 0x004fda0003f04270 */
[----:B0-----:R-:W-:Y:S05]  /*0350*/  @P0 BRA `(.L_x_7) ;  /* 0x0000000000300947 */ /* 0x001fea0003800000 */
[----:B------:R-:W-:-:S05]  /*0360*/  VIMNMX.U32 R14, PT, PT, R17, 0x3, PT ;  /* 0x00000003110e7848 */ /* 0x000fca0003fe0000 */
[----:B------:R-:W-:-:S04]  /*0370*/  IMAD.SHL.U32 R17, R14, 0x4, RZ ;  /* 0x000000040e117824 */ /* 0x000fc800078e00ff */
[----:B------:R-:W0:Y:S02]  /*0380*/  LDC R14, c[0x2][R17] ;  /* 0x00800000110e7b82 */ /* 0x000e240000000800 */
[----:B0-----:R-:W-:-:S04]  /*0390*/  SHF.R.S32.HI R15, RZ, 0x1f, R14 ;  /* 0x0000001fff0f7819 */ /* 0x001fc8000001140e */
.L_x_42:
[----:B------:R-:W-:Y:S05]  /*03a0*/  BRX R14 -0x3b0                                              (*"BRANCH_TARGETS .L_x_43,.L_x_44,.L_x_45,.L_x_8"*) ;  /* 0xfffffffc0e147949 */ /* 0x000fea000383ffff */
.L_x_45:
[----:B-----5:R-:W-:-:S04]  /*03b0*/  LOP3.LUT P0, RZ, R19, R16, RZ, 0xc0, !PT ;  /* 0x0000001013ff7212 */ /* 0x020fc8000780c0ff */
[----:B------:R-:W-:Y:S01]  /*03c0*/  SEL R13, RZ, 0x1, P0 ;  /* 0x00000001ff0d7807 */ /* 0x000fe20000000000 */
[----:B------:R-:W-:Y:S08]  /*03d0*/  BRA `(.L_x_8) ;  /* 0x00000000004c7947 */ /* 0x000ff00003800000 */
.L_x_44:
[----:B-----5:R-:W-:Y:S01]  /*03e0*/  LOP3.LUT R13, R19, R16, RZ, 0xfc, !PT ;  /* 0x00000010130d7212 */ /* 0x020fe200078efcff */
[----:B------:R-:W-:Y:S06]  /*03f0*/  BRA `(.L_x_8) ;  /* 0x0000000000447947 */ /* 0x000fec0003800000 */
.L_x_43:
[----:B-----5:R-:W-:Y:S01]  /*0400*/  LOP3.LUT R13, R19, R16, RZ, 0xc0, !PT ;  /* 0x00000010130d7212 */ /* 0x020fe200078ec0ff */
[----:B------:R-:W-:Y:S06]  /*0410*/  BRA `(.L_x_8) ;  /* 0x00000000003c7947 */ /* 0x000fec0003800000 */
.L_x_7:
[----:B------:R-:W-:-:S05]  /*0420*/  IMAD.MOV.U32 R14, RZ, RZ, -0x3 ;  /* 0xfffffffdff0e7424 */ /* 0x000fca00078e00ff */
[----:B------:R-:W-:-:S05]  /*0430*/  VIADDMNMX.U32 R14, R17, R14, 0x2, PT ;  /* 0x00000002110e7446 */ /* 0x000fca000380000e */
[----:B------:R-:W-:-:S04]  /*0440*/  IMAD.SHL.U32 R20, R14, 0x4, RZ ;  /* 0x000000040e147824 */ /* 0x000fc800078e00ff */
[----:B------:R-:W0:Y:S02]  /*0450*/  LDC R14, c[0x2][R20+0x10] ;  /* 0x00800400140e7b82 */ /* 0x000e240000000800 */
[----:B0-----:R-:W-:-:S04]  /*0460*/  SHF.R.S32.HI R15, RZ, 0x1f, R14 ;  /* 0x0000001fff0f7819 */ /* 0x001fc8000001140e */
.L_x_47:
[----:B------:R-:W-:Y:S05]  /*0470*/  BRX R14 -0x480                                              (*"BRANCH_TARGETS .L_x_48,.L_x_49,.L_x_50"*) ;  /* 0xfffffff80ee07949 */ /* 0x000fea000383ffff */
.L_x_50:
[----:B------:R-:W-:-:S13]  /*0480*/  ISETP.NE.AND P0, PT, R17, 0x5, PT ;  /* 0x000000051100780c */ /* 0x000fda0003f05270 */
[----:B------:R-:W-:Y:S05]  /*0490*/  @P0 BRA `(.L_x_8) ;  /* 0x00000000001c0947 */ /* 0x000fea0003800000 */
[----:B-----5:R-:W-:-:S04]  /*04a0*/  ISETP.NE.AND P0, PT, R16, R19, PT ;  /* 0x000000131000720c */ /* 0x020fc80003f05270 */
[----:B------:R-:W-:Y:S01]  /*04b0*/  SEL R13, RZ, 0x1, P0 ;  /* 0x00000001ff0d7807 */ /* 0x000fe20000000000 */
[----:B------:R-:W-:Y:S08]  /*04c0*/  BRA `(.L_x_8) ;  /* 0x0000000000107947 */ /* 0x000ff00003800000 */
.L_x_49:
[----:B-----5:R-:W-:Y:S01]  /*04d0*/  LOP3.LUT R13, R19, R16, RZ, 0x3c, !PT ;  /* 0x00000010130d7212 */ /* 0x020fe200078e3cff */
[----:B------:R-:W-:Y:S06]  /*04e0*/  BRA `(.L_x_8) ;  /* 0x0000000000087947 */ /* 0x000fec0003800000 */
.L_x_48:
[----:B-----5:R-:W-:-:S04]  /*04f0*/  LOP3.LUT P0, RZ, R19, R16, RZ, 0xfc, !PT ;  /* 0x0000001013ff7212 */ /* 0x020fc8000780fcff */
[----:B------:R-:W-:-:S09]  /*0500*/  SEL R13, RZ, 0x1, P0 ;  /* 0x00000001ff0d7807 */ /* 0x000fd20000000000 */
.L_x_8:
[----:B------:R-:W-:Y:S05]  /*0510*/  BSYNC.RECONVERGENT B3 ;  /* 0x0000000000037941 */ /* 0x000fea0003800200 */
.L_x_6:
[----:B------:R-:W0:Y:S01]  /*0520*/  S2R R17, SR_LANEID ;  /* 0x0000000000117919 */ /* 0x000e220000000000 */
[----:B------:R-:W-:Y:S01]  /*0530*/  VOTEU.ANY UR6, UPT, PT ;  /* 0x0000000000067886 */ /* 0x000fe200038e0100 */
[----:B------:R-:W1:Y:S01]  /*0540*/  LDC.64 R14, c[0x0][0x3b0] ;  /* 0x0000ec00ff0e7b82 */ /* 0x000e620000000a00 */
[----:B------:R-:W0:Y:S01]  /*0550*/  FLO.U32 R20, UR6 ;  /* 0x0000000600147d00 */ /* 0x000e2200080e0000 */
[----:B------:R-:W-:Y:S07]  /*0560*/  STG.E desc[UR4][R10.64+0xc], R13 ;  /* 0x00000c0d0a007986 */ /* 0x000fee000c101904 */
[----:B------:R-:W1:Y:S01]  /*0570*/  POPC R21, UR6 ;  /* 0x0000000600157d09 */ /* 0x000e620008000000 */
[----:B0-----:R-:W-:Y:S01]  /*0580*/  ISETP.EQ.U32.AND P0, PT, R20, R17, PT ;  /* 0x000000111400720c */ /* 0x001fe20003f02070 */
[----:B------:R-:W0:Y:S01]  /*0590*/  S2R R22, SR_LTMASK ;  /* 0x0000000000167919 */ /* 0x000e220000003900 */
[----:B-----5:R-:W2:Y:S11]  /*05a0*/  LDC.64 R16, c[0x0][0x3a8] ;  /* 0x0000ea00ff107b82 */ /* 0x020eb60000000a00 */
[----:B-1----:R-:W3:Y:S01]  /*05b0*/  @P0 ATOMG.E.ADD.STRONG.GPU PT, R15, desc[UR4][R14.64], R21 ;  /* 0x800000150e0f09a8 */ /* 0x002ee200081ef104 */
[----:B0-----:R-:W-:-:S06]  /*05c0*/  LOP3.LUT R22, R22, UR6, RZ, 0xc0, !PT ;  /* 0x0000000616167c12 */ /* 0x001fcc000f8ec0ff */
[----:B------:R-:W0:Y:S01]  /*05d0*/  POPC R22, R22 ;  /* 0x0000001600167309 */ /* 0x000e220000000000 */
[----:B---3--:R-:W0:Y:S02]  /*05e0*/  SHFL.IDX PT, R19, R15, R20, 0x1f ;  /* 0x00001f140f137589 */ /* 0x008e2400000e0000 */
[----:B0-----:R-:W-:-:S04]  /*05f0*/  IMAD.IADD R19, R19, 0x1, R22 ;  /* 0x0000000113137824 */ /* 0x001fc800078e0216 */
[----:B--2---:R-:W-:-:S05]  /*0600*/  IMAD.WIDE R16, R19, 0x4, R16 ;  /* 0x0000000413107825 */ /* 0x004fca00078e0210 */
[----:B------:R0:W-:Y:S02]  /*0610*/  STG.E desc[UR4][R16.64], R12 ;  /* 0x0000000c10007986 */ /* 0x0001e4000c101904 */
.L_x_5:
[----:B------:R-:W-:Y:S05]  /*0620*/  BSYNC.RECONVERGENT B2 ;  /* 0x0000000000027941 */ /* 0x000fea0003800200 */
.L_x_4:
[----:B------:R-:W-:Y:S01]  /*0630*/  ISETP.NE.AND P0, PT, R8, 0x1, PT ;  /* 0x000000010800780c */ /* 0x000fe20003f05270 */
[----:B------:R-:W-:-:S12]  /*0640*/  VIADD R11, R9, 0x1 ;  /* 0x00000001090b7836 */ /* 0x000fd80000000000 */
[----:B------:R-:W-:Y:S05]  /*0650*/  @!P0 BRA `(.L_x_3) ;  /* 0x0000000400f88947 */ /* 0x000fea0003800000 */
[----:B0-----:R-:W2:Y:S02]  /*0660*/  LDG.E R12, desc[UR4][R6.64+0x4] ;  /* 0x00000404060c7981 */ /* 0x001ea4000c1e1900 */
        /* <DEDUP_REMOVED lines=19> */
.L_x_51:
[----:B------:R-:W-:Y:S05]  /*07a0*/  BRX R14 -0x7b0                                              (*"BRANCH_TARGETS .L_x_52,.L_x_53,.L_x_54,.L_x_13"*) ;  /* 0xfffffff80e147949 */ /* 0x000fea000383ffff */
.L_x_54:
[----:B-----5:R-:W-:-:S04]  /*07b0*/  LOP3.LUT P0, RZ, R20, R17, RZ, 0xc0, !PT ;  /* 0x0000001114ff7212 */ /* 0x020fc8000780c0ff */
[----:B------:R-:W-:Y:S01]  /*07c0*/  SEL R13, RZ, 0x1, P0 ;  /* 0x00000001ff0d7807 */ /* 0x000fe20000000000 */
[----:B------:R-:W-:Y:S08]  /*07d0*/  BRA `(.L_x_13) ;  /* 0x00000000004c7947 */ /* 0x000ff00003800000 */
.L_x_53:
[----:B-----5:R-:W-:Y:S01]  /*07e0*/  LOP3.LUT R13, R20, R17, RZ, 0xfc, !PT ;  /* 0x00000011140d7212 */ /* 0x020fe200078efcff */
[----:B------:R-:W-:Y:S06]  /*07f0*/  BRA `(.L_x_13) ;  /* 0x0000000000447947 */ /* 0x000fec0003800000 */
.L_x_52:
[----:B-----5:R-:W-:Y:S01]  /*0800*/  LOP3.LUT R13, R20, R17, RZ, 0xc0, !PT ;  /* 0x00000011140d7212 */ /* 0x020fe200078ec0ff */
[----:B------:R-:W-:Y:S06]  /*0810*/  BRA `(.L_x_13) ;  /* 0x00000000003c7947 */ /* 0x000fec0003800000 */
.L_x_12:
[----:B------:R-:W-:-:S05]  /*0820*/  IMAD.MOV.U32 R15, RZ, RZ, -0x3 ;  /* 0xfffffffdff0f7424 */ /* 0x000fca00078e00ff */
[----:B------:R-:W-:-:S05]  /*0830*/  VIADDMNMX.U32 R14, R16, R15, 0x2, PT ;  /* 0x00000002100e7446 */ /* 0x000fca000380000f */
[----:B------:R-:W-:-:S04]  /*0840*/  IMAD.SHL.U32 R19, R14, 0x4, RZ ;  /* 0x000000040e137824 */ /* 0x000fc800078e00ff */
[----:B------:R-:W0:Y:S02]  /*0850*/  LDC R14, c[0x2][R19+0x2c] ;  /* 0x00800b00130e7b82 */ /* 0x000e240000000800 */
[----:B0-----:R-:W-:-:S04]  /*0860*/  SHF.R.S32.HI R15, RZ, 0x1f, R14 ;  /* 0x0000001fff0f7819 */ /* 0x001fc8000001140e */
.L_x_56:
[----:B------:R-:W-:Y:S05]  /*0870*/  BRX R14 -0x880                                              (*"BRANCH_TARGETS .L_x_57,.L_x_58,.L_x_59"*) ;  /* 0xfffffff40ee07949 */ /* 0x000fea000383ffff */
.L_x_59:
[----:B------:R-:W-:-:S13]  /*0880*/  ISETP.NE.AND P0, PT, R16, 0x5, PT ;  /* 0x000000051000780c */ /* 0x000fda0003f05270 */
[----:B------:R-:W-:Y:S05]  /*0890*/  @P0 BRA `(.L_x_13) ;  /* 0x00000000001c0947 */ /* 0x000fea0003800000 */
[----:B-----5:R-:W-:-:S04]  /*08a0*/  ISETP.NE.AND P0, PT, R17, R20, PT ;  /* 0x000000141100720c */ /* 0x020fc80003f05270 */
[----:B------:R-:W-:Y:S01]  /*08b0*/  SEL R13, RZ, 0x1, P0 ;  /* 0x00000001ff0d7807 */ /* 0x000fe20000000000 */
[----:B------:R-:W-:Y:S08]  /*08c0*/  BRA `(.L_x_13) ;  /* 0x0000000000107947 */ /* 0x000ff00003800000 */
.L_x_58:
[----:B-----5:R-:W-:Y:S01]  /*08d0*/  LOP3.LUT R13, R20, R17, RZ, 0x3c, !PT ;  /* 0x00000011140d7212 */ /* 0x020fe200078e3cff */
[----:B------:R-:W-:Y:S06]  /*08e0*/  BRA `(.L_x_13) ;  /* 0x0000000000087947 */ /* 0x000fec0003800000 */
.L_x_57:
[----:B-----5:R-:W-:-:S04]  /*08f0*/  LOP3.LUT P0, RZ, R20, R17, RZ, 0xfc, !PT ;  /* 0x0000001114ff7212 */ /* 0x020fc8000780fcff */
[----:B------:R-:W-:-:S09]  /*0900*/  SEL R13, RZ, 0x1, P0 ;  /* 0x00000001ff0d7807 */ /* 0x000fd20000000000 */
.L_x_13:
[----:B------:R-:W-:Y:S05]  /*0910*/  BSYNC.RECONVERGENT B3 ;  /* 0x0000000000037941 */ /* 0x000fea0003800200 */
.L_x_11:
[----:B------:R-:W0:Y:S01]  /*0920*/  S2R R15, SR_LANEID ;  /* 0x00000000000f7919 */ /* 0x000e220000000000 */
[----:B------:R-:W-:Y:S01]  /*0930*/  VOTEU.ANY UR6, UPT, PT ;  /* 0x0000000000067886 */ /* 0x000fe200038e0100 */
[----:B-----5:R-:W1:Y:S01]  /*0940*/  LDC.64 R16, c[0x0][0x3b0] ;  /* 0x0000ec00ff107b82 */ /* 0x020e620000000a00 */
[----:B------:R-:W0:Y:S01]  /*0950*/  FLO.U32 R20, UR6 ;  /* 0x0000000600147d00 */ /* 0x000e2200080e0000 */
[----:B------:R-:W-:Y:S07]  /*0960*/  STG.E desc[UR4][R10.64+0xc], R13 ;  /* 0x00000c0d0a007986 */ /* 0x000fee000c101904 */
[----:B------:R-:W1:Y:S01]  /*0970*/  POPC R21, UR6 ;  /* 0x0000000600157d09 */ /* 0x000e620008000000 */
[----:B0-----:R-:W-:Y:S01]  /*0980*/  ISETP.EQ.U32.AND P0, PT, R20, R15, PT ;  /* 0x0000000f1400720c */ /* 0x001fe20003f02070 */
[----:B------:R-:W0:Y:S01]  /*0990*/  S2R R22, SR_LTMASK ;  /* 0x0000000000167919 */ /* 0x000e220000003900 */
[----:B------:R-:W2:Y:S11]  /*09a0*/  LDC.64 R14, c[0x0][0x3a8] ;  /* 0x0000ea00ff0e7b82 */ /* 0x000eb60000000a00 */
[----:B-1----:R-:W3:Y:S01]  /*09b0*/  @P0 ATOMG.E.ADD.STRONG.GPU PT, R17, desc[UR4][R16.64], R21 ;  /* 0x80000015101109a8 */ /* 0x002ee200081ef104 */
[----:B0-----:R-:W-:-:S06]  /*09c0*/  LOP3.LUT R22, R22, UR6, RZ, 0xc0, !PT ;  /* 0x0000000616167c12 */ /* 0x001fcc000f8ec0ff */
[----:B------:R-:W0:Y:S01]  /*09d0*/  POPC R22, R22 ;  /* 0x0000001600167309 */ /* 0x000e220000000000 */
[----:B---3--:R-:W0:Y:S02]  /*09e0*/  SHFL.IDX PT, R19, R17, R20, 0x1f ;  /* 0x00001f1411137589 */ /* 0x008e2400000e0000 */
[----:B0-----:R-:W-:-:S04]  /*09f0*/  IMAD.IADD R19, R19, 0x1, R22 ;  /* 0x0000000113137824 */ /* 0x001fc800078e0216 */
[----:B--2---:R-:W-:-:S05]  /*0a00*/  IMAD.WIDE R14, R19, 0x4, R14 ;  /* 0x00000004130e7825 */ /* 0x004fca00078e020e */
[----:B------:R0:W-:Y:S02]  /*0a10*/  STG.E desc[UR4][R14.64], R12 ;  /* 0x0000000c0e007986 */ /* 0x0001e4000c101904 */
.L_x_10:
[----:B------:R-:W-:Y:S05]  /*0a20*/  BSYNC.RECONVERGENT B2 ;  /* 0x0000000000027941 */ /* 0x000fea0003800200 */
.L_x_9:
[----:B------:R-:W-:Y:S01]  /*0a30*/  ISETP.NE.AND P0, PT, R8, 0x2, PT ;  /* 0x000000020800780c */ /* 0x000fe20003f05270 */
[----:B------:R-:W-:-:S12]  /*0a40*/  VIADD R11, R9, 0x2 ;  /* 0x00000002090b7836 */ /* 0x000fd80000000000 */
[----:B------:R-:W-:Y:S05]  /*0a50*/  @!P0 BRA `(.L_x_3) ;  /* 0x0000000000f88947 */ /* 0x000fea0003800000 */
        /* <DEDUP_REMOVED lines=9> */
[----:B0-----:R-:W2:Y:S04]  /*0af0*/  LDG.E R12, desc[UR4][R4.64+0x4] ;  /* 0x00000404040c7981 */ /* 0x001ea8000c1e1900 */
[----:B------:R1:W5:Y:S04]  /*0b00*/  LDG.E R13, desc[UR4][R4.64+0x8] ;  /* 0x00000804040d7981 */ /* 0x000368000c1e1900 */
[----:B------:R1:W5:Y:S01]  /*0b10*/  LDG.E R14, desc[UR4][R2.64+0xc] ;  /* 0x00000c04020e7981 */ /* 0x000362000c1e1900 */
[----:B------:R-:W-:Y:S01]  /*0b20*/  BSSY.RECONVERGENT B3, `(.L_x_16) ;  /* 0x000001f000037945 */ /* 0x000fe20003800200 */
[----:B------:R-:W-:Y:S01]  /*0b30*/  IMAD.MOV.U32 R7, RZ, RZ, -0x1 ;  /* 0xffffffffff077424 */ /* 0x000fe200078e00ff */
[----:B--2---:R-:W-:-:S13]  /*0b40*/  ISETP.GT.AND P0, PT, R12, 0x2, PT ;  /* 0x000000020c00780c */ /* 0x004fda0003f04270 */
[----:B-1----:R-:W-:Y:S05]  /*0b50*/  @P0 BRA `(.L_x_17) ;  /* 0x0000000000300947 */ /* 0x002fea0003800000 */
[----:B------:R-:W-:-:S05]  /*0b60*/  VIMNMX.U32 R8, PT, PT, R12, 0x3, PT ;  /* 0x000000030c087848 */ /* 0x000fca0003fe0000 */
[----:B------:R-:W-:-:S04]  /*0b70*/  IMAD.SHL.U32 R8, R8, 0x4, RZ ;  /* 0x0000000408087824 */ /* 0x000fc800078e00ff */
[----:B------:R-:W0:Y:S02]  /*0b80*/  LDC R10, c[0x2][R8+0x38] ;  /* 0x00800e00080a7b82 */ /* 0x000e240000000800 */
[----:B0-----:R-:W-:-:S04]  /*0b90*/  SHF.R.S32.HI R11, RZ, 0x1f, R10 ;  /* 0x0000001fff0b7819 */ /* 0x001fc8000001140a */
.L_x_60:
[----:B------:R-:W-:Y:S05]  /*0ba0*/  BRX R10 -0xbb0                                              (*"BRANCH_TARGETS .L_x_61,.L_x_62,.L_x_63,.L_x_18"*) ;  /* 0xfffffff40a147949 */ /* 0x000fea000383ffff */
.L_x_63:
[----:B-----5:R-:W-:-:S04]  /*0bb0*/  LOP3.LUT P0, RZ, R14, R13, RZ, 0xc0, !PT ;  /* 0x0000000d0eff7212 */ /* 0x020fc8000780c0ff */
[----:B------:R-:W-:Y:S01]  /*0bc0*/  SEL R7, RZ, 0x1, P0 ;  /* 0x00000001ff077807 */ /* 0x000fe20000000000 */
[----:B------:R-:W-:Y:S08]  /*0bd0*/  BRA `(.L_x_18) ;  /* 0x00000000004c7947 */ /* 0x000ff00003800000 */
.L_x_62:
[----:B-----5:R-:W-:Y:S01]  /*0be0*/  LOP3.LUT R7, R14, R13, RZ, 0xfc, !PT ;  /* 0x0000000d0e077212 */ /* 0x020fe200078efcff */
[----:B------:R-:W-:Y:S06]  /*0bf0*/  BRA `(.L_x_18) ;  /* 0x0000000000447947 */ /* 0x000fec0003800000 */
.L_x_61:
[----:B-----5:R-:W-:Y:S01]  /*0c00*/  LOP3.LUT R7, R14, R13, RZ, 0xc0, !PT ;  /* 0x0000000d0e077212 */ /* 0x020fe200078ec0ff */
[----:B------:R-:W-:Y:S06]  /*0c10*/  BRA `(.L_x_18) ;  /* 0x00000000003c7947 */ /* 0x000fec0003800000 */
.L_x_17:
[----:B------:R-:W-:-:S05]  /*0c20*/  IMAD.MOV.U32 R11, RZ, RZ, -0x3 ;  /* 0xfffffffdff0b7424 */ /* 0x000fca00078e00ff */
[----:B------:R-:W-:-:S05]  /*0c30*/  VIADDMNMX.U32 R8, R12, R11, 0x2, PT ;  /* 0x000000020c087446 */ /* 0x000fca000380000b */
[----:B------:R-:W-:-:S04]  /*0c40*/  IMAD.SHL.U32 R8, R8, 0x4, RZ ;  /* 0x0000000408087824 */ /* 0x000fc800078e00ff */
[----:B------:R-:W0:Y:S02]  /*0c50*/  LDC R10, c[0x2][R8+0x48] ;  /* 0x00801200080a7b82 */ /* 0x000e240000000800 */
[----:B0-----:R-:W-:-:S04]  /*0c60*/  SHF.R.S32.HI R11, RZ, 0x1f, R10 ;  /* 0x0000001fff0b7819 */ /* 0x001fc8000001140a */
.L_x_65:
[----:B------:R-:W-:Y:S05]  /*0c70*/  BRX R10 -0xc80                                              (*"BRANCH_TARGETS .L_x_66,.L_x_67,.L_x_68"*) ;  /* 0xfffffff00ae07949 */ /* 0x000fea000383ffff */
.L_x_68:
[----:B------:R-:W-:-:S13]  /*0c80*/  ISETP.NE.AND P0, PT, R12, 0x5, PT ;  /* 0x000000050c00780c */ /* 0x000fda0003f05270 */
[----:B------:R-:W-:Y:S05]  /*0c90*/  @P0 BRA `(.L_x_18) ;  /* 0x00000000001c0947 */ /* 0x000fea0003800000 */
[----:B-----5:R-:W-:-:S04]  /*0ca0*/  ISETP.NE.AND P0, PT, R13, R14, PT ;  /* 0x0000000e0d00720c */ /* 0x020fc80003f05270 */
[----:B------:R-:W-:Y:S01]  /*0cb0*/  SEL R7, RZ, 0x1, P0 ;  /* 0x00000001ff077807 */ /* 0x000fe20000000000 */
[----:B------:R-:W-:Y:S08]  /*0cc0*/  BRA `(.L_x_18) ;  /* 0x0000000000107947 */ /* 0x000ff00003800000 */
.L_x_67:
[----:B-----5:R-:W-:Y:S01]  /*0cd0*/  LOP3.LUT R7, R14, R13, RZ, 0x3c, !PT ;  /* 0x0000000d0e077212 */ /* 0x020fe200078e3cff */
[----:B------:R-:W-:Y:S06]  /*0ce0*/  BRA `(.L_x_18) ;  /* 0x0000000000087947 */ /* 0x000fec0003800000 */
.L_x_66:
[----:B-----5:R-:W-:-:S04]  /*0cf0*/  LOP3.LUT P0, RZ, R14, R13, RZ, 0xfc, !PT ;  /* 0x0000000d0eff7212 */ /* 0x020fc8000780fcff */
[----:B------:R-:W-:-:S09]  /*0d00*/  SEL R7, RZ, 0x1, P0 ;  /* 0x00000001ff077807 */ /* 0x000fd20000000000 */
.L_x_18:
[----:B------:R-:W-:Y:S05]  /*0d10*/  BSYNC.RECONVERGENT B3 ;  /* 0x0000000000037941 */ /* 0x000fea0003800200 */
.L_x_16:
        /* <DEDUP_REMOVED lines=16> */
.L_x_15:
[----:B------:R-:W-:Y:S05]  /*0e20*/  BSYNC.RECONVERGENT B2 ;  /* 0x0000000000027941 */ /* 0x000fea0003800200 */
.L_x_14:
[----:B-1----:R-:W-:-:S07]  /*0e30*/  VIADD R11, R9, 0x3 ;  /* 0x00000003090b7836 */ /* 0x002fce0000000000 */
.L_x_3:
[----:B------:R-:W-:Y:S05]  /*0e40*/  BSYNC.RECONVERGENT B0 ;  /* 0x0000000000007941 */ /* 0x000fea0003800200 */
.L_x_2:
[----:B------:R-:W-:-:S13]  /*0e50*/  ISETP.GE.U32.AND P0, PT, R18, 0x3, PT ;  /* 0x000000031200780c */ /* 0x000fda0003f06070 */
[----:B------:R-:W-:Y:S05]  /*0e60*/  @!P0 BRA `(.L_x_1) ;  /* 0x0000000c00e88947 */ /* 0x000fea0003800000 */
[----:B------:R-:W1:Y:S01]  /*0e70*/  LDC.64 R8, c[0x0][0x3a8] ;  /* 0x0000ea00ff087b82 */ /* 0x000e620000000a00 */
[C---:B------:R-:W-:Y:S02]  /*0e80*/  IMAD.IADD R0, R11.reuse, 0x1, -R0 ;  /* 0x000000010b007824 */ /* 0x040fe400078e0a00 */
[----:B0-----:R-:W-:-:S05]  /*0e90*/  VIADD R12, R11, 0xffffffff ;  /* 0xffffffff0b0c7836 */ /* 0x001fca0000000000 */
[----:B------:R-:W0:Y:S08]  /*0ea0*/  LDC.64 R6, c[0x0][0x388] ;  /* 0x0000e200ff067b82 */ /* 0x000e300000000a00 */
[----:B------:R-:W2:Y:S02]  /*0eb0*/  LDC.64 R4, c[0x0][0x390] ;  /* 0x0000e400ff047b82 */ /* 0x000ea40000000a00 */
.L_x_39:
[----:B------:R-:W-:-:S04]  /*0ec0*/  VIADD R11, R12, 0x1 ;  /* 0x000000010c0b7836 */ /* 0x000fc80000000000 */
[----:B0-----:R-:W-:-:S05]  /*0ed0*/  IMAD.WIDE R10, R11, 0x4, R6 ;  /* 0x000000040b0a7825 */ /* 0x001fca00078e0206 */
[----:B------:R-:W3:Y:S02]  /*0ee0*/  LDG.E R13, desc[UR4][R10.64] ;  /* 0x000000040a0d7981 */ /* 0x000ee4000c1e1900 */
[----:B---3--:R-:W-:-:S04]  /*0ef0*/  IMAD.SHL.U32 R15, R13, 0x4, RZ ;  /* 0x000000040d0f7824 */ /* 0x008fc800078e00ff */
[----:B--2---:R-:W-:-:S05]  /*0f00*/  IMAD.WIDE R14, R15, 0x4, R4 ;  /* 0x000000040f0e7825 */ /* 0x004fca00078e0204 */
[----:B------:R-:W2:Y:S01]  /*0f10*/  LDG.E R16, desc[UR4][R14.64] ;  /* 0x000000040e107981 */ /* 0x000ea2000c1e1900 */
[----:B------:R-:W-:Y:S01]  /*0f20*/  VIADD R0, R0, 0x4 ;  /* 0x0000000400007836 */ /* 0x000fe20000000000 */
[----:B------:R-:W-:Y:S05]  /*0f30*/  YIELD ;  /* 0x0000000000007946 */ /* 0x000fea0003800000 */
[----:B------:R-:W-:Y:S01]  /*0f40*/  BSSY.RECONVERGENT B0, `(.L_x_19) ;  /* 0x0000036000007945 */ /* 0x000fe20003800200 */
[----:B------:R-:W-:Y:S02]  /*0f50*/  ISETP.NE.AND P0, PT, R0, 0x1, PT ;  /* 0x000000010000780c */ /* 0x000fe40003f05270 */
        /* <DEDUP_REMOVED lines=15> */
.L_x_69:
[----:B------:R-:W-:Y:S05]  /*1050*/  BRX R18 -0x1060                                             (*"BRANCH_TARGETS .L_x_70,.L_x_71,.L_x_72,.L_x_23"*) ;  /* 0xffffffec12e87949 */ /* 0x000fea000383ffff */
.L_x_72:
[----:B-----5:R-:W-:-:S04]  /*1060*/  LOP3.LUT P1, RZ, R21, R20, RZ, 0xc0, !PT ;  /* 0x0000001415ff7212 */ /* 0x020fc8000782c0ff */
[----:B------:R-:W-:Y:S01]  /*1070*/  SEL R17, RZ, 0x1, P1 ;  /* 0x00000001ff117807 */ /* 0x000fe20000800000 */
[----:B------:R-:W-:Y:S08]  /*1080*/  BRA `(.L_x_23) ;  /* 0x0000000000447947 */ /* 0x000ff00003800000 */
.L_x_70:
[----:B-----5:R-:W-:Y:S01]  /*1090*/  LOP3.LUT R17, R21, R20, RZ, 0xc0, !PT ;  /* 0x0000001415117212 */ /* 0x020fe200078ec0ff */
[----:B------:R-:W-:Y:S06]  /*10a0*/  BRA `(.L_x_23) ;  /* 0x00000000003c7947 */ /* 0x000fec0003800000 */
.L_x_71:
[----:B-----5:R-:W-:Y:S01]  /*10b0*/  LOP3.LUT R17, R21, R20, RZ, 0xfc, !PT ;  /* 0x0000001415117212 */ /* 0x020fe200078efcff */
[----:B------:R-:W-:Y:S06]  /*10c0*/  BRA `(.L_x_23) ;  /* 0x0000000000347947 */ /* 0x000fec0003800000 */
.L_x_22:
[----:B------:R-:W-:-:S05]  /*10d0*/  IMAD.MOV.U32 R19, RZ, RZ, -0x3 ;  /* 0xfffffffdff137424 */ /* 0x000fca00078e00ff */
[----:B------:R-:W-:-:S05]  /*10e0*/  VIADDMNMX.U32 R16, R16, R19, 0x3, PT ;  /* 0x0000000310107446 */ /* 0x000fca0003800013 */
[----:B------:R-:W-:-:S04]  /*10f0*/  IMAD.SHL.U32 R16, R16, 0x4, RZ ;  /* 0x0000000410107824 */ /* 0x000fc800078e00ff */
[----:B------:R-:W0:Y:S02]  /*1100*/  LDC R18, c[0x2][R16+0x64] ;  /* 0x0080190010127b82 */ /* 0x000e240000000800 */
[----:B0-----:R-:W-:-:S04]  /*1110*/  SHF.R.S32.HI R19, RZ, 0x1f, R18 ;  /* 0x0000001fff137819 */ /* 0x001fc80000011412 */
.L_x_74:
[----:B------:R-:W-:Y:S05]  /*1120*/  BRX R18 -0x1130                                             (*"BRANCH_TARGETS .L_x_75,.L_x_76,.L_x_77,.L_x_23"*) ;  /* 0xffffffec12b47949 */ /* 0x000fea000383ffff */
.L_x_77:
[----:B-----5:R-:W-:-:S04]  /*1130*/  ISETP.NE.AND P1, PT, R20, R21, PT ;  /* 0x000000151400720c */ /* 0x020fc80003f25270 */
[----:B------:R-:W-:Y:S01]  /*1140*/  SEL R17, RZ, 0x1, P1 ;  /* 0x00000001ff117807 */ /* 0x000fe20000800000 */
[----:B------:R-:W-:Y:S08]  /*1150*/  BRA `(.L_x_23) ;  /* 0x0000000000107947 */ /* 0x000ff00003800000 */
.L_x_75:
[----:B-----5:R-:W-:-:S04]  /*1160*/  LOP3.LUT P1, RZ, R21, R20, RZ, 0xfc, !PT ;  /* 0x0000001415ff7212 */ /* 0x020fc8000782fcff */
[----:B------:R-:W-:Y:S01]  /*1170*/  SEL R17, RZ, 0x1, P1 ;  /* 0x00000001ff117807 */ /* 0x000fe20000800000 */
[----:B------:R-:W-:Y:S08]  /*1180*/  BRA `(.L_x_23) ;  /* 0x0000000000047947 */ /* 0x000ff00003800000 */
.L_x_76:
[----:B-----5:R-:W-:-:S07]  /*1190*/  LOP3.LUT R17, R21, R20, RZ, 0x3c, !PT ;  /* 0x0000001415117212 */ /* 0x020fce00078e3cff */
.L_x_23:
[----:B------:R-:W-:Y:S05]  /*11a0*/  BSYNC.RECONVERGENT B2 ;  /* 0x0000000000027941 */ /* 0x000fea0003800200 */
.L_x_21:
[----:B------:R-:W0:Y:S01]  /*11b0*/  S2R R19, SR_LANEID ;  /* 0x0000000000137919 */ /* 0x000e220000000000 */
[----:B------:R-:W-:Y:S01]  /*11c0*/  VOTEU.ANY UR6, UPT, PT ;  /* 0x0000000000067886 */ /* 0x000fe200038e0100 */
[----:B-----5:R-:W2:Y:S01]  /*11d0*/  LDC.64 R20, c[0x0][0x3b0] ;  /* 0x0000ec00ff147b82 */ /* 0x020ea20000000a00 */
[----:B------:R-:W0:Y:S01]  /*11e0*/  FLO.U32 R16, UR6 ;  /* 0x0000000600107d00 */ /* 0x000e2200080e0000 */
[----:B------:R-:W-:Y:S07]  /*11f0*/  STG.E desc[UR4][R14.64+0xc], R17 ;  /* 0x00000c110e007986 */ /* 0x000fee000c101904 */
[----:B------:R-:W2:Y:S01]  /*1200*/  POPC R23, UR6 ;  /* 0x0000000600177d09 */ /* 0x000ea20008000000 */
[----:B0-----:R-:W-:-:S13]  /*1210*/  ISETP.EQ.U32.AND P1, PT, R16, R19, PT ;  /* 0x000000131000720c */ /* 0x001fda0003f22070 */
[----:B--2---:R-:W2:Y:S01]  /*1220*/  @P1 ATOMG.E.ADD.STRONG.GPU PT, R21, desc[UR4][R20.64], R23 ;  /* 0x80000017141519a8 */ /* 0x004ea200081ef104 */
[----:B------:R-:W0:Y:S02]  /*1230*/  S2R R22, SR_LTMASK ;  /* 0x0000000000167919 */ /* 0x000e240000003900 */
[----:B0-----:R-:W-:-:S06]  /*1240*/  LOP3.LUT R22, R22, UR6, RZ, 0xc0, !PT ;  /* 0x0000000616167c12 */ /* 0x001fcc000f8ec0ff */
[----:B------:R-:W0:Y:S01]  /*1250*/  POPC R22, R22 ;  /* 0x0000001600167309 */ /* 0x000e220000000000 */
[----:B--2---:R-:W0:Y:S02]  /*1260*/  SHFL.IDX PT, R19, R21, R16, 0x1f ;  /* 0x00001f1015137589 */ /* 0x004e2400000e0000 */
[----:B0-----:R-:W-:-:S04]  /*1270*/  IMAD.IADD R19, R19, 0x1, R22 ;  /* 0x0000000113137824 */ /* 0x001fc800078e0216 */
[----:B-1----:R-:W-:-:S05]  /*1280*/  IMAD.WIDE R18, R19, 0x4, R8 ;  /* 0x0000000413127825 */ /* 0x002fca00078e0208 */
[----:B------:R0:W-:Y:S02]  /*1290*/  STG.E desc[UR4][R18.64], R13 ;  /* 0x0000000d12007986 */ /* 0x0001e4000c101904 */
.L_x_20:
[----:B------:R-:W-:Y:S05]  /*12a0*/  BSYNC.RECONVERGENT B0 ;  /* 0x0000000000007941 */ /* 0x000fea0003800200 */
.L_x_19:
        /* <DEDUP_REMOVED lines=20> */
.L_x_79:
[----:B------:R-:W-:Y:S05]  /*13f0*/  BRX R18 -0x1400                                             (*"BRANCH_TARGETS .L_x_80,.L_x_81,.L_x_82,.L_x_28"*) ;  /* 0xffffffec12007949 */ /* 0x000fea000383ffff */
.L_x_82:
[----:B-----5:R-:W-:-:S04]  /*1400*/  LOP3.LUT P1, RZ, R22, R21, RZ, 0xc0, !PT ;  /* 0x0000001516ff7212 */ /* 0x020fc8000782c0ff */
[----:B------:R-:W-:Y:S01]  /*1410*/  SEL R17, RZ, 0x1, P1 ;  /* 0x00000001ff117807 */ /* 0x000fe20000800000 */
[----:B------:R-:W-:Y:S08]  /*1420*/  BRA `(.L_x_28) ;  /* 0x00000000004c7947 */ /* 0x000ff00003800000 */
.L_x_81:
[----:B-----5:R-:W-:Y:S01]  /*1430*/  LOP3.LUT R17, R22, R21, RZ, 0xfc, !PT ;  /* 0x0000001516117212 */ /* 0x020fe200078efcff */
[----:B------:R-:W-:Y:S06]  /*1440*/  BRA `(.L_x_28) ;  /* 0x0000000000447947 */ /* 0x000fec0003800000 */
.L_x_80:
[----:B-----5:R-:W-:Y:S01]  /*1450*/  LOP3.LUT R17, R22, R21, RZ, 0xc0, !PT ;  /* 0x0000001516117212 */ /* 0x020fe200078ec0ff */
[----:B------:R-:W-:Y:S06]  /*1460*/  BRA `(.L_x_28) ;  /* 0x00000000003c7947 */ /* 0x000fec0003800000 */
.L_x_27:
[----:B------:R-:W-:-:S05]  /*1470*/  IMAD.MOV.U32 R19, RZ, RZ, -0x3 ;  /* 0xfffffffdff137424 */ /* 0x000fca00078e00ff */
[----:B------:R-:W-:-:S05]  /*1480*/  VIADDMNMX.U32 R16, R20, R19, 0x2, PT ;  /* 0x0000000214107446 */ /* 0x000fca0003800013 */
[----:B------:R-:W-:-:S04]  /*1490*/  IMAD.SHL.U32 R16, R16, 0x4, RZ ;  /* 0x0000000410107824 */ /* 0x000fc800078e00ff */
[----:B------:R-:W0:Y:S02]  /*14a0*/  LDC R18, c[0x2][R16+0x84] ;  /* 0x0080210010127b82 */ /* 0x000e240000000800 */
[----:B0-----:R-:W-:-:S04]  /*14b0*/  SHF.R.S32.HI R19, RZ, 0x1f, R18 ;  /* 0x0000001fff137819 */ /* 0x001fc80000011412 */
.L_x_84:
[----:B------:R-:W-:Y:S05]  /*14c0*/  BRX R18 -0x14d0                                             (*"BRANCH_TARGETS .L_x_85,.L_x_86,.L_x_87"*) ;  /* 0xffffffe812cc7949 */ /* 0x000fea000383ffff */
.L_x_87:
[----:B------:R-:W-:-:S13]  /*14d0*/  ISETP.NE.AND P1, PT, R20, 0x5, PT ;  /* 0x000000051400780c */ /* 0x000fda0003f25270 */
[----:B------:R-:W-:Y:S05]  /*14e0*/  @P1 BRA `(.L_x_28) ;  /* 0x00000000001c1947 */ /* 0x000fea0003800000 */
[----:B-----5:R-:W-:-:S04]  /*14f0*/  ISETP.NE.AND P1, PT, R21, R22, PT ;  /* 0x000000161500720c */ /* 0x020fc80003f25270 */
[----:B------:R-:W-:Y:S01]  /*1500*/  SEL R17, RZ, 0x1, P1 ;  /* 0x00000001ff117807 */ /* 0x000fe20000800000 */
[----:B------:R-:W-:Y:S08]  /*1510*/  BRA `(.L_x_28) ;  /* 0x0000000000107947 */ /* 0x000ff00003800000 */
.L_x_86:
[----:B-----5:R-:W-:Y:S01]  /*1520*/  LOP3.LUT R17, R22, R21, RZ, 0x3c, !PT ;  /* 0x0000001516117212 */ /* 0x020fe200078e3cff */
[----:B------:R-:W-:Y:S06]  /*1530*/  BRA `(.L_x_28) ;  /* 0x0000000000087947 */ /* 0x000fec0003800000 */
.L_x_85:
[----:B-----5:R-:W-:-:S04]  /*1540*/  LOP3.LUT P1, RZ, R22, R21, RZ, 0xfc, !PT ;  /* 0x0000001516ff7212 */ /* 0x020fc8000782fcff */
[----:B------:R-:W-:-:S09]  /*1550*/  SEL R17, RZ, 0x1, P1 ;  /* 0x00000001ff117807 */ /* 0x000fd20000800000 */
.L_x_28:
[----:B------:R-:W-:Y:S05]  /*1560*/  BSYNC.RECONVERGENT B2 ;  /* 0x0000000000027941 */ /* 0x000fea0003800200 */
.L_x_26:
        /* <DEDUP_REMOVED lines=15> */
.L_x_25:
[----:B------:R-:W-:Y:S05]  /*1660*/  BSYNC.RECONVERGENT B0 ;  /* 0x0000000000007941 */ /* 0x000fea0003800200 */
.L_x_24:
        /* <DEDUP_REMOVED lines=20> */
.L_x_88:
[----:B------:R-:W-:Y:S05]  /*17b0*/  BRX R18 -0x17c0                                             (*"BRANCH_TARGETS .L_x_89,.L_x_90,.L_x_91,.L_x_33"*) ;  /* 0xffffffe812107949 */ /* 0x000fea000383ffff */
.L_x_91:
[----:B-----5:R-:W-:-:S04]  /*17c0*/  LOP3.LUT P1, RZ, R22, R21, RZ, 0xc0, !PT ;  /* 0x0000001516ff7212 */ /* 0x020fc8000782c0ff */
[----:B------:R-:W-:Y:S01]  /*17d0*/  SEL R17, RZ, 0x1, P1 ;  /* 0x00000001ff117807 */ /* 0x000fe20000800000 */
[----:B------:R-:W-:Y:S08]  /*17e0*/  BRA `(.L_x_33) ;  /* 0x00000000004c7947 */ /* 0x000ff00003800000 */
.L_x_90:
[----:B-----5:R-:W-:Y:S01]  /*17f0*/  LOP3.LUT R17, R22, R21, RZ, 0xfc, !PT ;  /* 0x0000001516117212 */ /* 0x020fe200078efcff */
[----:B------:R-:W-:Y:S06]  /*1800*/  BRA `(.L_x_33) ;  /* 0x0000000000447947 */ /* 0x000fec0003800000 */
.L_x_89:
[----:B-----5:R-:W-:Y:S01]  /*1810*/  LOP3.LUT R17, R22, R21, RZ, 0xc0, !PT ;  /* 0x0000001516117212 */ /* 0x020fe200078ec0ff */
[----:B------:R-:W-:Y:S06]  /*1820*/  BRA `(.L_x_33) ;  /* 0x00000000003c7947 */ /* 0x000fec0003800000 */
.L_x_32:
[----:B------:R-:W-:-:S05]  /*1830*/  IMAD.MOV.U32 R19, RZ, RZ, -0x3 ;  /* 0xfffffffdff137424 */ /* 0x000fca00078e00ff */
[----:B------:R-:W-:-:S05]  /*1840*/  VIADDMNMX.U32 R16, R20, R19, 0x2, PT ;  /* 0x0000000214107446 */ /* 0x000fca0003800013 */
[----:B------:R-:W-:-:S04]  /*1850*/  IMAD.SHL.U32 R16, R16, 0x4, RZ ;  /* 0x0000000410107824 */ /* 0x000fc800078e00ff */
[----:B------:R-:W0:Y:S02]  /*1860*/  LDC R18, c[0x2][R16+0xa0] ;  /* 0x0080280010127b82 */ /* 0x000e240000000800 */
[----:B0-----:R-:W-:-:S04]  /*1870*/  SHF.R.S32.HI R19, RZ, 0x1f, R18 ;  /* 0x0000001fff137819 */ /* 0x001fc80000011412 */
.L_x_93:
[----:B------:R-:W-:Y:S05]  /*1880*/  BRX R18 -0x1890                                             (*"BRANCH_TARGETS .L_x_94,.L_x_95,.L_x_96"*) ;  /* 0xffffffe412dc7949 */ /* 0x000fea000383ffff */
.L_x_96:
[----:B------:R-:W-:-:S13]  /*1890*/  ISETP.NE.AND P1, PT, R20, 0x5, PT ;  /* 0x000000051400780c */ /* 0x000fda0003f25270 */
[----:B------:R-:W-:Y:S05]  /*18a0*/  @P1 BRA `(.L_x_33) ;  /* 0x00000000001c1947 */ /* 0x000fea0003800000 */
[----:B-----5:R-:W-:-:S04]  /*18b0*/  ISETP.NE.AND P1, PT, R21, R22, PT ;  /* 0x000000161500720c */ /* 0x020fc80003f25270 */
[----:B------:R-:W-:Y:S01]  /*18c0*/  SEL R17, RZ, 0x1, P1 ;  /* 0x00000001ff117807 */ /* 0x000fe20000800000 */
[----:B------:R-:W-:Y:S08]  /*18d0*/  BRA `(.L_x_33) ;  /* 0x0000000000107947 */ /* 0x000ff00003800000 */
.L_x_95:
[----:B-----5:R-:W-:Y:S01]  /*18e0*/  LOP3.LUT R17, R22, R21, RZ, 0x3c, !PT ;  /* 0x0000001516117212 */ /* 0x020fe200078e3cff */
[----:B------:R-:W-:Y:S06]  /*18f0*/  BRA `(.L_x_33) ;  /* 0x0000000000087947 */ /* 0x000fec0003800000 */
.L_x_94:
[----:B-----5:R-:W-:-:S04]  /*1900*/  LOP3.LUT P1, RZ, R22, R21, RZ, 0xfc, !PT ;  /* 0x0000001516ff7212 */ /* 0x020fc8000782fcff */
[----:B------:R-:W-:-:S09]  /*1910*/  SEL R17, RZ, 0x1, P1 ;  /* 0x00000001ff117807 */ /* 0x000fd20000800000 */
.L_x_33:
[----:B------:R-:W-:Y:S05]  /*1920*/  BSYNC.RECONVERGENT B2 ;  /* 0x0000000000027941 */ /* 0x000fea0003800200 */
.L_x_31:
        /* <DEDUP_REMOVED lines=15> */
.L_x_30:
[----:B------:R-:W-:Y:S05]  /*1a20*/  BSYNC.RECONVERGENT B0 ;  /* 0x0000000000007941 */ /* 0x000fea0003800200 */
.L_x_29:
[----:B------:R-:W2:Y:S02]  /*1a30*/  LDG.E R10, desc[UR4][R10.64+0xc] ;  /* 0x00000c040a0a7981 */ /* 0x000ea4000c1e1900 */
[----:B--2---:R-:W-:-:S04]  /*1a40*/  IMAD.SHL.U32 R15, R10, 0x4, RZ ;  /* 0x000000040a0f7824 */ /* 0x004fc800078e00ff */
[----:B------:R-:W-:-:S05]  /*1a50*/  IMAD.WIDE R14, R15, 0x4, R4 ;  /* 0x000000040f0e7825 */ /* 0x000fca00078e0204 */
[----:B0-----:R-:W2:Y:S01]  /*1a60*/  LDG.E R13, desc[UR4][R14.64] ;  /* 0x000000040e0d7981 */ /* 0x001ea2000c1e1900 */
        /* <DEDUP_REMOVED lines=16> */
.L_x_97:
[----:B------:R-:W-:Y:S05]  /*1b70*/  BRX R16 -0x1b80                                             (*"BRANCH_TARGETS .L_x_98,.L_x_99,.L_x_100,.L_x_38"*) ;  /* 0xffffffe410207949 */ /* 0x000fea000383ffff */
.L_x_100:
[----:B-----5:R-:W-:-:S04]  /*1b80*/  LOP3.LUT P1, RZ, R20, R19, RZ, 0xc0, !PT ;  /* 0x0000001314ff7212 */ /* 0x020fc8000782c0ff */
[----:B------:R-:W-:Y:S01]  /*1b90*/  SEL R11, RZ, 0x1, P1 ;  /* 0x00000001ff0b7807 */ /* 0x000fe20000800000 */
[----:B------:R-:W-:Y:S08]  /*1ba0*/  BRA `(.L_x_38) ;  /* 0x00000000004c7947 */ /* 0x000ff00003800000 */
.L_x_99:
[----:B-----5:R-:W-:Y:S01]  /*1bb0*/  LOP3.LUT R11, R20, R19, RZ, 0xfc, !PT ;  /* 0x00000013140b7212 */ /* 0x020fe200078efcff */
[----:B------:R-:W-:Y:S06]  /*1bc0*/  BRA `(.L_x_38) ;  /* 0x0000000000447947 */ /* 0x000fec0003800000 */
.L_x_98:
[----:B-----5:R-:W-:Y:S01]  /*1bd0*/  LOP3.LUT R11, R20, R19, RZ, 0xc0, !PT ;  /* 0x00000013140b7212 */ /* 0x020fe200078ec0ff */
[----:B------:R-:W-:Y:S06]  /*1be0*/  BRA `(.L_x_38) ;  /* 0x00000000003c7947 */ /* 0x000fec0003800000 */
.L_x_37:
[----:B------:R-:W-:-:S05]  /*1bf0*/  IMAD.MOV.U32 R13, RZ, RZ, -0x3 ;  /* 0xfffffffdff0d7424 */ /* 0x000fca00078e00ff */
[----:B------:R-:W-:-:S05]  /*1c00*/  VIADDMNMX.U32 R13, R18, R13, 0x2, PT ;  /* 0x00000002120d7446 */ /* 0x000fca000380000d */
[----:B------:R-:W-:-:S04]  /*1c10*/  IMAD.SHL.U32 R13, R13, 0x4, RZ ;  /* 0x000000040d0d7824 */ /* 0x000fc800078e00ff */
[----:B------:R-:W0:Y:S02]  /*1c20*/  LDC R16, c[0x2][R13+0xbc] ;  /* 0x00802f000d107b82 */ /* 0x000e240000000800 */
[----:B0-----:R-:W-:-:S04]  /*1c30*/  SHF.R.S32.HI R17, RZ, 0x1f, R16 ;  /* 0x0000001fff117819 */ /* 0x001fc80000011410 */
.L_x_102:
[----:B------:R-:W-:Y:S05]  /*1c40*/  BRX R16 -0x1c50                                             (*"BRANCH_TARGETS .L_x_103,.L_x_104,.L_x_105"*) ;  /* 0xffffffe010ec7949 */ /* 0x000fea000383ffff */
.L_x_105:
[----:B------:R-:W-:-:S13]  /*1c50*/  ISETP.NE.AND P1, PT, R18, 0x5, PT ;  /* 0x000000051200780c */ /* 0x000fda0003f25270 */
[----:B------:R-:W-:Y:S05]  /*1c60*/  @P1 BRA `(.L_x_38) ;  /* 0x00000000001c1947 */ /* 0x000fea0003800000 */
[----:B-----5:R-:W-:-:S04]  /*1c70*/  ISETP.NE.AND P1, PT, R19, R20, PT ;  /* 0x000000141300720c */ /* 0x020fc80003f25270 */
[----:B------:R-:W-:Y:S01]  /*1c80*/  SEL R11, RZ, 0x1, P1 ;  /* 0x00000001ff0b7807 */ /* 0x000fe20000800000 */
[----:B------:R-:W-:Y:S08]  /*1c90*/  BRA `(.L_x_38) ;  /* 0x0000000000107947 */ /* 0x000ff00003800000 */
.L_x_104:
[----:B-----5:R-:W-:Y:S01]  /*1ca0*/  LOP3.LUT R11, R20, R19, RZ, 0x3c, !PT ;  /* 0x00000013140b7212 */ /* 0x020fe200078e3cff */
[----:B------:R-:W-:Y:S06]  /*1cb0*/  BRA `(.L_x_38) ;  /* 0x0000000000087947 */ /* 0x000fec0003800000 */
.L_x_103:
[----:B-----5:R-:W-:-:S04]  /*1cc0*/  LOP3.LUT P1, RZ, R20, R19, RZ, 0xfc, !PT ;  /* 0x0000001314ff7212 */ /* 0x020fc8000782fcff */
[----:B------:R-:W-:-:S09]  /*1cd0*/  SEL R11, RZ, 0x1, P1 ;  /* 0x00000001ff0b7807 */ /* 0x000fd20000800000 */
.L_x_38:
[----:B------:R-:W-:Y:S05]  /*1ce0*/  BSYNC.RECONVERGENT B2 ;  /* 0x0000000000027941 */ /* 0x000fea0003800200 */
.L_x_36:
        /* <DEDUP_REMOVED lines=9> */
[----:B0-----:R-:W-:-:S04]  /*1d80*/  LOP3.LUT R21, R21, UR6, RZ, 0xc0, !PT ;  /* 0x0000000615157c12 */ /* 0x001fc8000f8ec0ff */
[----:B------:R-:W0:Y:S01]  /*1d90*/  POPC R16, R21 ;  /* 0x0000001500107309 */ /* 0x000e220000000000 */
[----:B--2---:R-:W0:Y:S02]  /*1da0*/  SHFL.IDX PT, R17, R13, R20, 0x1f ;  /* 0x00001f140d117589 */ /* 0x004e2400000e0000 */
[----:B0-----:R-:W-:-:S04]  /*1db0*/  IMAD.IADD R17, R17, 0x1, R16 ;  /* 0x0000000111117824 */ /* 0x001fc800078e0210 */
[----:B-1----:R-:W-:-:S05]  /*1dc0*/  IMAD.WIDE R16, R17, 0x4, R8 ;  /* 0x0000000411107825 */ /* 0x002fca00078e0208 */
[----:B------:R0:W-:Y:S02]  /*1dd0*/  STG.E desc[UR4][R16.64], R10 ;  /* 0x0000000a10007986 */ /* 0x0001e4000c101904 */
.L_x_35:
[----:B------:R-:W-:Y:S05]  /*1de0*/  BSYNC.RECONVERGENT B0 ;  /* 0x0000000000007941 */ /* 0x000fea0003800200 */
.L_x_34:
[----:B------:R-:W-:Y:S01]  /*1df0*/  VIADD R12, R12, 0x4 ;  /* 0x000000040c0c7836 */ /* 0x000fe20000000000 */
[----:B------:R-:W-:Y:S06]  /*1e00*/  @P0 BRA `(.L_x_39) ;  /* 0xfffffff0002c0947 */ /* 0x000fec000383ffff */
.L_x_1:
[----:B------:R-:W-:Y:S05]  /*1e10*/  BSYNC B1 ;  /* 0x0000000000017941 */ /* 0x000fea0003800000 */
.L_x_0:
[----:B------:R-:W2:Y:S01]  /*1e20*/  S2R R7, SR_LANEID ;  /* 0x0000000000077919 */ /* 0x000ea20000000000 */
[----:B------:R-:W-:Y:S01]  /*1e30*/  VOTEU.ANY UR6, UPT, PT ;  /* 0x0000000000067886 */ /* 0x000fe200038e0100 */
[----:B------:R-:W3:Y:S01]  /*1e40*/  LDC.64 R2, c[0x0][0x3a0] ;  /* 0x0000e800ff027b82 */ /* 0x000ee20000000a00 */
[----:B------:R-:W2:Y:S08]  /*1e50*/  FLO.U32 R4, UR6 ;  /* 0x0000000600047d00 */ /* 0x000eb000080e0000 */
[----:B------:R-:W3:Y:S01]  /*1e60*/  POPC R5, UR6 ;  /* 0x0000000600057d09 */ /* 0x000ee20008000000 */
[----:B--2---:R-:W-:-:S13]  /*1e70*/  ISETP.EQ.U32.AND P0, PT, R4, R7, PT ;  /* 0x000000070400720c */ /* 0x004fda0003f02070 */
[----:B---3--:R-:W2:Y:S01]  /*1e80*/  @P0 ATOMG.E.ADD.STRONG.GPU PT, R3, desc[UR4][R2.64], R5 ;  /* 0x80000005020309a8 */ /* 0x008ea200081ef104 */
[----:B------:R-:W3:Y:S02]  /*1e90*/  S2R R6, SR_LTMASK ;  /* 0x0000000000067919 */ /* 0x000ee40000003900 */
[----:B---3--:R-:W-:-:S04]  /*1ea0*/  LOP3.LUT R6, R6, UR6, RZ, 0xc0, !PT ;  /* 0x0000000606067c12 */ /* 0x008fc8000f8ec0ff */
[----:B------:R-:W3:Y:S01]  /*1eb0*/  POPC R7, R6 ;  /* 0x0000000600077309 */ /* 0x000ee20000000000 */
[----:B--2---:R-:W3:Y:S02]  /*1ec0*/  SHFL.IDX PT, R0, R3, R4, 0x1f ;  /* 0x00001f0403007589 */ /* 0x004ee400000e0000 */
[----:B---3--:R-:W-:-:S05]  /*1ed0*/  IMAD.IADD R0, R0, 0x1, R7 ;  /* 0x0000000100007824 */ /* 0x008fca00078e0207 */
[----:B------:R-:W-:-:S13]  /*1ee0*/  ISETP.GE.AND P0, PT, R0, 0x2710, PT ;  /* 0x000027100000780c */ /* 0x000fda0003f06270 */
[----:B------:R-:W-:Y:S05]  /*1ef0*/  @!P0 BRA `(.L_x_40) ;  /* 0xffffffe000808947 */ /* 0x000fea000383ffff */
[----:B------:R-:W-:Y:S05]  /*1f00*/  EXIT ;  /* 0x000000000000794d */ /* 0x000fea0003800000 */
.L_x_41:
[----:B------:R-:W-:-:S00]  /*1f10*/  BRA `(.L_x_41) ;  /* 0xfffffffc00fc7947 */ /* 0x000fc0000383ffff */
[----:B------:R-:W-:-:S00]  /*1f20*/  NOP ;  /* 0x0000000000007918 */ /* 0x000fc00000000000 */
        /* <DEDUP_REMOVED lines=13> */
.L_x_106:


//--------------------- .nv.shared.reserved.0     --------------------------
	.section	.nv.shared.reserved.0,"aw",@nobits
	.weak		__nv_reservedSMEM_offset_0_alias
	.size		__nv_reservedSMEM_offset_0_alias, 0, 64
	.other		__nv_reservedSMEM_offset_0_alias,@"STO_CUDA_RESERVED_SHARED STV_DEFAULT"
__nv_reservedSMEM_offset_0_alias:
	.zero		0
	.zero		64


//--------------------- .nv.constant0._Z6kernelPiS_S_S_S_S_S_ --------------------------
	.section	.nv.constant0._Z6kernelPiS_S_S_S_S_S_,"a",@progbits
	.sectionflags	@""
	.align	4
.nv.constant0._Z6kernelPiS_S_S_S_S_S_:
	.zero		952


//--------------------- SYMBOLS --------------------------

	.type		.nv.reservedSmem.offset0,@object
	.size		.nv.reservedSmem.offset0,0x4
